//
// Generated by NVIDIA NVVM Compiler
//
// Compiler Build ID: CL-36424714
// Cuda compilation tools, release 13.0, V13.0.88
// Based on NVVM 20.0.0
//

.version 9.0
.target sm_100
.address_size 64

	// .globl	_Z11sieve_smallPymPKjmPKymm
// _ZZ12sieve_middlePjmPKjmmE11small_table has been demoted
// _ZZ5countPKymPjE5cache has been demoted
.global .align 1 .b8 _ZN34_INTERNAL_8a61bfda_4_k_cu_9976b13d4cuda3std3__45__cpo5beginE[1];
.global .align 1 .b8 _ZN34_INTERNAL_8a61bfda_4_k_cu_9976b13d4cuda3std3__45__cpo3endE[1];
.global .align 1 .b8 _ZN34_INTERNAL_8a61bfda_4_k_cu_9976b13d4cuda3std3__45__cpo6cbeginE[1];
.global .align 1 .b8 _ZN34_INTERNAL_8a61bfda_4_k_cu_9976b13d4cuda3std3__45__cpo4cendE[1];
.global .align 1 .b8 _ZN34_INTERNAL_8a61bfda_4_k_cu_9976b13d4cuda3std3__45__cpo6rbeginE[1];
.global .align 1 .b8 _ZN34_INTERNAL_8a61bfda_4_k_cu_9976b13d4cuda3std3__45__cpo4rendE[1];
.global .align 1 .b8 _ZN34_INTERNAL_8a61bfda_4_k_cu_9976b13d4cuda3std3__45__cpo7crbeginE[1];
.global .align 1 .b8 _ZN34_INTERNAL_8a61bfda_4_k_cu_9976b13d4cuda3std3__45__cpo5crendE[1];
.global .align 1 .b8 _ZN34_INTERNAL_8a61bfda_4_k_cu_9976b13d4cuda3std3__436_GLOBAL__N__8a61bfda_4_k_cu_9976b13d6ignoreE[1];
.global .align 1 .b8 _ZN34_INTERNAL_8a61bfda_4_k_cu_9976b13d4cuda3std3__419piecewise_constructE[1];
.global .align 1 .b8 _ZN34_INTERNAL_8a61bfda_4_k_cu_9976b13d4cuda3std3__48in_placeE[1];
.global .align 1 .b8 _ZN34_INTERNAL_8a61bfda_4_k_cu_9976b13d4cuda3std3__420unreachable_sentinelE[1];
.global .align 1 .b8 _ZN34_INTERNAL_8a61bfda_4_k_cu_9976b13d4cuda3std3__47nulloptE[1];
.global .align 1 .b8 _ZN34_INTERNAL_8a61bfda_4_k_cu_9976b13d4cuda3std3__48unexpectE[1];
.global .align 1 .b8 _ZN34_INTERNAL_8a61bfda_4_k_cu_9976b13d4cuda3std6ranges3__45__cpo4swapE[1];
.global .align 1 .b8 _ZN34_INTERNAL_8a61bfda_4_k_cu_9976b13d4cuda3std6ranges3__45__cpo9iter_moveE[1];
.global .align 1 .b8 _ZN34_INTERNAL_8a61bfda_4_k_cu_9976b13d4cuda3std6ranges3__45__cpo5beginE[1];
.global .align 1 .b8 _ZN34_INTERNAL_8a61bfda_4_k_cu_9976b13d4cuda3std6ranges3__45__cpo3endE[1];
.global .align 1 .b8 _ZN34_INTERNAL_8a61bfda_4_k_cu_9976b13d4cuda3std6ranges3__45__cpo6cbeginE[1];
.global .align 1 .b8 _ZN34_INTERNAL_8a61bfda_4_k_cu_9976b13d4cuda3std6ranges3__45__cpo4cendE[1];
.global .align 1 .b8 _ZN34_INTERNAL_8a61bfda_4_k_cu_9976b13d4cuda3std6ranges3__45__cpo7advanceE[1];
.global .align 1 .b8 _ZN34_INTERNAL_8a61bfda_4_k_cu_9976b13d4cuda3std6ranges3__45__cpo9iter_swapE[1];
.global .align 1 .b8 _ZN34_INTERNAL_8a61bfda_4_k_cu_9976b13d4cuda3std6ranges3__45__cpo4nextE[1];
.global .align 1 .b8 _ZN34_INTERNAL_8a61bfda_4_k_cu_9976b13d4cuda3std6ranges3__45__cpo4prevE[1];
.global .align 1 .b8 _ZN34_INTERNAL_8a61bfda_4_k_cu_9976b13d4cuda3std6ranges3__45__cpo4dataE[1];
.global .align 1 .b8 _ZN34_INTERNAL_8a61bfda_4_k_cu_9976b13d4cuda3std6ranges3__45__cpo5cdataE[1];
.global .align 1 .b8 _ZN34_INTERNAL_8a61bfda_4_k_cu_9976b13d4cuda3std6ranges3__45__cpo4sizeE[1];
.global .align 1 .b8 _ZN34_INTERNAL_8a61bfda_4_k_cu_9976b13d4cuda3std6ranges3__45__cpo5ssizeE[1];
.global .align 1 .b8 _ZN34_INTERNAL_8a61bfda_4_k_cu_9976b13d4cuda3std6ranges3__45__cpo8distanceE[1];
.global .align 1 .b8 _ZN34_INTERNAL_8a61bfda_4_k_cu_9976b13d6thrust24THRUST_300001_SM_1000_NS8cuda_cub3parE[1];
.global .align 1 .b8 _ZN34_INTERNAL_8a61bfda_4_k_cu_9976b13d6thrust24THRUST_300001_SM_1000_NS8cuda_cub10par_nosyncE[1];
.global .align 1 .b8 _ZN34_INTERNAL_8a61bfda_4_k_cu_9976b13d6thrust24THRUST_300001_SM_1000_NS6system6detail10sequential3seqE[1];
.global .align 1 .b8 _ZN34_INTERNAL_8a61bfda_4_k_cu_9976b13d6thrust24THRUST_300001_SM_1000_NS12placeholders2_1E[1];
.global .align 1 .b8 _ZN34_INTERNAL_8a61bfda_4_k_cu_9976b13d6thrust24THRUST_300001_SM_1000_NS12placeholders2_2E[1];
.global .align 1 .b8 _ZN34_INTERNAL_8a61bfda_4_k_cu_9976b13d6thrust24THRUST_300001_SM_1000_NS12placeholders2_3E[1];
.global .align 1 .b8 _ZN34_INTERNAL_8a61bfda_4_k_cu_9976b13d6thrust24THRUST_300001_SM_1000_NS12placeholders2_4E[1];
.global .align 1 .b8 _ZN34_INTERNAL_8a61bfda_4_k_cu_9976b13d6thrust24THRUST_300001_SM_1000_NS12placeholders2_5E[1];
.global .align 1 .b8 _ZN34_INTERNAL_8a61bfda_4_k_cu_9976b13d6thrust24THRUST_300001_SM_1000_NS12placeholders2_6E[1];
.global .align 1 .b8 _ZN34_INTERNAL_8a61bfda_4_k_cu_9976b13d6thrust24THRUST_300001_SM_1000_NS12placeholders2_7E[1];
.global .align 1 .b8 _ZN34_INTERNAL_8a61bfda_4_k_cu_9976b13d6thrust24THRUST_300001_SM_1000_NS12placeholders2_8E[1];
.global .align 1 .b8 _ZN34_INTERNAL_8a61bfda_4_k_cu_9976b13d6thrust24THRUST_300001_SM_1000_NS12placeholders2_9E[1];
.global .align 1 .b8 _ZN34_INTERNAL_8a61bfda_4_k_cu_9976b13d6thrust24THRUST_300001_SM_1000_NS12placeholders3_10E[1];
.global .align 1 .b8 _ZN34_INTERNAL_8a61bfda_4_k_cu_9976b13d6thrust24THRUST_300001_SM_1000_NS3seqE[1];

.visible .entry _Z11sieve_smallPymPKjmPKymm(
	.param .u64 .ptr .align 1 _Z11sieve_smallPymPKjmPKymm_param_0,
	.param .u64 _Z11sieve_smallPymPKjmPKymm_param_1,
	.param .u64 .ptr .align 1 _Z11sieve_smallPymPKjmPKymm_param_2,
	.param .u64 _Z11sieve_smallPymPKjmPKymm_param_3,
	.param .u64 .ptr .align 1 _Z11sieve_smallPymPKjmPKymm_param_4,
	.param .u64 _Z11sieve_smallPymPKjmPKymm_param_5,
	.param .u64 _Z11sieve_smallPymPKjmPKymm_param_6
)
{
	.local .align 8 .b8 	__local_depot0[72];
	.reg .b64 	%SP;
	.reg .b64 	%SPL;
	.reg .pred 	%p<61>;
	.reg .b32 	%r<251>;
	.reg .b64 	%rd<754>;

	mov.u64 	%SPL, __local_depot0;
	ld.param.u64 	%rd242, [_Z11sieve_smallPymPKjmPKymm_param_0];
	ld.param.u64 	%rd238, [_Z11sieve_smallPymPKjmPKymm_param_1];
	ld.param.u64 	%rd243, [_Z11sieve_smallPymPKjmPKymm_param_2];
	ld.param.u64 	%rd239, [_Z11sieve_smallPymPKjmPKymm_param_3];
	ld.param.u64 	%rd244, [_Z11sieve_smallPymPKjmPKymm_param_4];
	ld.param.u64 	%rd240, [_Z11sieve_smallPymPKjmPKymm_param_5];
	ld.param.u64 	%rd241, [_Z11sieve_smallPymPKjmPKymm_param_6];
	cvta.to.global.u64 	%rd1, %rd244;
	cvta.to.global.u64 	%rd2, %rd243;
	cvta.to.global.u64 	%rd3, %rd242;
	add.u64 	%rd4, %SPL, 0;
	mov.u32 	%r11, %tid.x;
	mov.u32 	%r12, %ctaid.x;
	mov.u32 	%r1, %ntid.x;
	mad.lo.s32 	%r13, %r12, %r1, %r11;
	cvt.u64.u32 	%rd702, %r13;
	setp.eq.s64 	%p1, %rd239, 0;
	@%p1 bra 	$L__BB0_52;
	shl.b64 	%rd247, %rd702, 6;
	add.s64 	%rd6, %rd241, %rd247;
	and.b64  	%rd7, %rd239, 15;
	setp.lt.u64 	%p2, %rd239, 16;
	mov.b64 	%rd684, 0;
	@%p2 bra 	$L__BB0_5;
	and.b64  	%rd684, %rd239, -16;
	mov.b64 	%rd703, 0;
	cvt.u32.u64 	%r15, %rd6;
$L__BB0_3:
	.pragma "nounroll";
	shl.b64 	%rd249, %rd703, 2;
	add.s64 	%rd95, %rd2, %rd249;
	ld.global.u32 	%rd96, [%rd95];
	and.b64  	%rd250, %rd6, -4294967296;
	setp.ne.s64 	%p3, %rd250, 0;
	@%p3 bra 	$L__BB0_57;
	cvt.u32.u64 	%r14, %rd96;
	rem.u32 	%r16, %r15, %r14;
	cvt.u64.u32 	%rd704, %r16;
	bra.uni 	$L__BB0_58;
$L__BB0_5:
	setp.eq.s64 	%p20, %rd7, 0;
	@%p20 bra 	$L__BB0_52;
	and.b64  	%rd10, %rd239, 7;
	setp.lt.u64 	%p21, %rd7, 8;
	@%p21 bra 	$L__BB0_32;
	shl.b64 	%rd267, %rd684, 2;
	add.s64 	%rd268, %rd2, %rd267;
	ld.global.u32 	%rd11, [%rd268];
	and.b64  	%rd269, %rd6, -4294967296;
	setp.ne.s64 	%p22, %rd269, 0;
	@%p22 bra 	$L__BB0_9;
	cvt.u32.u64 	%r70, %rd11;
	cvt.u32.u64 	%r71, %rd6;
	rem.u32 	%r72, %r71, %r70;
	cvt.u64.u32 	%rd685, %r72;
	bra.uni 	$L__BB0_10;
$L__BB0_9:
	rem.u64 	%rd685, %rd6, %rd11;
$L__BB0_10:
	add.s64 	%rd271, %rd4, %rd267;
	st.local.u32 	[%rd271], %rd685;
	add.s64 	%rd272, %rd684, 1;
	and.b64  	%rd15, %rd272, 4294967295;
	shl.b64 	%rd273, %rd272, 2;
	and.b64  	%rd274, %rd273, 17179869180;
	add.s64 	%rd275, %rd2, %rd274;
	ld.global.u32 	%rd16, [%rd275];
	setp.ne.s64 	%p23, %rd269, 0;
	@%p23 bra 	$L__BB0_12;
	cvt.u32.u64 	%r73, %rd16;
	cvt.u32.u64 	%r74, %rd6;
	rem.u32 	%r75, %r74, %r73;
	cvt.u64.u32 	%rd686, %r75;
	bra.uni 	$L__BB0_13;
$L__BB0_12:
	rem.u64 	%rd686, %rd6, %rd16;
$L__BB0_13:
	shl.b64 	%rd277, %rd15, 2;
	add.s64 	%rd278, %rd4, %rd277;
	st.local.u32 	[%rd278], %rd686;
	add.s64 	%rd279, %rd684, 2;
	and.b64  	%rd20, %rd279, 4294967295;
	shl.b64 	%rd280, %rd279, 2;
	and.b64  	%rd281, %rd280, 17179869180;
	add.s64 	%rd282, %rd2, %rd281;
	ld.global.u32 	%rd21, [%rd282];
	setp.ne.s64 	%p24, %rd269, 0;
	@%p24 bra 	$L__BB0_15;
	cvt.u32.u64 	%r76, %rd21;
	cvt.u32.u64 	%r77, %rd6;
	rem.u32 	%r78, %r77, %r76;
	cvt.u64.u32 	%rd687, %r78;
	bra.uni 	$L__BB0_16;
$L__BB0_15:
	rem.u64 	%rd687, %rd6, %rd21;
$L__BB0_16:
	shl.b64 	%rd284, %rd20, 2;
	add.s64 	%rd285, %rd4, %rd284;
	st.local.u32 	[%rd285], %rd687;
	add.s64 	%rd286, %rd684, 3;
	and.b64  	%rd25, %rd286, 4294967295;
	shl.b64 	%rd287, %rd286, 2;
	and.b64  	%rd288, %rd287, 17179869180;
	add.s64 	%rd289, %rd2, %rd288;
	ld.global.u32 	%rd26, [%rd289];
	setp.ne.s64 	%p25, %rd269, 0;
	@%p25 bra 	$L__BB0_18;
	cvt.u32.u64 	%r79, %rd26;
	cvt.u32.u64 	%r80, %rd6;
	rem.u32 	%r81, %r80, %r79;
	cvt.u64.u32 	%rd688, %r81;
	bra.uni 	$L__BB0_19;
$L__BB0_18:
	rem.u64 	%rd688, %rd6, %rd26;
$L__BB0_19:
	shl.b64 	%rd291, %rd25, 2;
	add.s64 	%rd292, %rd4, %rd291;
	st.local.u32 	[%rd292], %rd688;
	add.s64 	%rd293, %rd684, 4;
	and.b64  	%rd30, %rd293, 4294967295;
	shl.b64 	%rd294, %rd293, 2;
	and.b64  	%rd295, %rd294, 17179869180;
	add.s64 	%rd296, %rd2, %rd295;
	ld.global.u32 	%rd31, [%rd296];
	setp.ne.s64 	%p26, %rd269, 0;
	@%p26 bra 	$L__BB0_21;
	cvt.u32.u64 	%r82, %rd31;
	cvt.u32.u64 	%r83, %rd6;
	rem.u32 	%r84, %r83, %r82;
	cvt.u64.u32 	%rd689, %r84;
	bra.uni 	$L__BB0_22;
$L__BB0_21:
	rem.u64 	%rd689, %rd6, %rd31;
$L__BB0_22:
	shl.b64 	%rd298, %rd30, 2;
	add.s64 	%rd299, %rd4, %rd298;
	st.local.u32 	[%rd299], %rd689;
	add.s64 	%rd300, %rd684, 5;
	and.b64  	%rd35, %rd300, 4294967295;
	shl.b64 	%rd301, %rd300, 2;
	and.b64  	%rd302, %rd301, 17179869180;
	add.s64 	%rd303, %rd2, %rd302;
	ld.global.u32 	%rd36, [%rd303];
	setp.ne.s64 	%p27, %rd269, 0;
	@%p27 bra 	$L__BB0_24;
	cvt.u32.u64 	%r85, %rd36;
	cvt.u32.u64 	%r86, %rd6;
	rem.u32 	%r87, %r86, %r85;
	cvt.u64.u32 	%rd690, %r87;
	bra.uni 	$L__BB0_25;
$L__BB0_24:
	rem.u64 	%rd690, %rd6, %rd36;
$L__BB0_25:
	shl.b64 	%rd305, %rd35, 2;
	add.s64 	%rd306, %rd4, %rd305;
	st.local.u32 	[%rd306], %rd690;
	add.s64 	%rd307, %rd684, 6;
	and.b64  	%rd40, %rd307, 4294967295;
	shl.b64 	%rd308, %rd307, 2;
	and.b64  	%rd309, %rd308, 17179869180;
	add.s64 	%rd310, %rd2, %rd309;
	ld.global.u32 	%rd41, [%rd310];
	setp.ne.s64 	%p28, %rd269, 0;
	@%p28 bra 	$L__BB0_27;
	cvt.u32.u64 	%r88, %rd41;
	cvt.u32.u64 	%r89, %rd6;
	rem.u32 	%r90, %r89, %r88;
	cvt.u64.u32 	%rd691, %r90;
	bra.uni 	$L__BB0_28;
$L__BB0_27:
	rem.u64 	%rd691, %rd6, %rd41;
$L__BB0_28:
	shl.b64 	%rd312, %rd40, 2;
	add.s64 	%rd313, %rd4, %rd312;
	st.local.u32 	[%rd313], %rd691;
	add.s64 	%rd314, %rd684, 7;
	and.b64  	%rd45, %rd314, 4294967295;
	shl.b64 	%rd315, %rd314, 2;
	and.b64  	%rd316, %rd315, 17179869180;
	add.s64 	%rd317, %rd2, %rd316;
	ld.global.u32 	%rd46, [%rd317];
	setp.ne.s64 	%p29, %rd269, 0;
	@%p29 bra 	$L__BB0_30;
	cvt.u32.u64 	%r91, %rd46;
	cvt.u32.u64 	%r92, %rd6;
	rem.u32 	%r93, %r92, %r91;
	cvt.u64.u32 	%rd692, %r93;
	bra.uni 	$L__BB0_31;
$L__BB0_30:
	rem.u64 	%rd692, %rd6, %rd46;
$L__BB0_31:
	shl.b64 	%rd319, %rd45, 2;
	add.s64 	%rd320, %rd4, %rd319;
	st.local.u32 	[%rd320], %rd692;
	add.s64 	%rd321, %rd684, 8;
	and.b64  	%rd684, %rd321, 4294967295;
$L__BB0_32:
	setp.eq.s64 	%p30, %rd10, 0;
	@%p30 bra 	$L__BB0_52;
	and.b64  	%rd52, %rd239, 3;
	setp.lt.u64 	%p31, %rd10, 4;
	@%p31 bra 	$L__BB0_47;
	shl.b64 	%rd322, %rd684, 2;
	add.s64 	%rd323, %rd2, %rd322;
	ld.global.u32 	%rd53, [%rd323];
	and.b64  	%rd324, %rd6, -4294967296;
	setp.ne.s64 	%p32, %rd324, 0;
	@%p32 bra 	$L__BB0_36;
	cvt.u32.u64 	%r94, %rd53;
	cvt.u32.u64 	%r95, %rd6;
	rem.u32 	%r96, %r95, %r94;
	cvt.u64.u32 	%rd694, %r96;
	bra.uni 	$L__BB0_37;
$L__BB0_36:
	rem.u64 	%rd694, %rd6, %rd53;
$L__BB0_37:
	add.s64 	%rd326, %rd4, %rd322;
	st.local.u32 	[%rd326], %rd694;
	add.s64 	%rd327, %rd684, 1;
	and.b64  	%rd57, %rd327, 4294967295;
	shl.b64 	%rd328, %rd327, 2;
	and.b64  	%rd329, %rd328, 17179869180;
	add.s64 	%rd330, %rd2, %rd329;
	ld.global.u32 	%rd58, [%rd330];
	setp.ne.s64 	%p33, %rd324, 0;
	@%p33 bra 	$L__BB0_39;
	cvt.u32.u64 	%r97, %rd58;
	cvt.u32.u64 	%r98, %rd6;
	rem.u32 	%r99, %r98, %r97;
	cvt.u64.u32 	%rd695, %r99;
	bra.uni 	$L__BB0_40;
$L__BB0_39:
	rem.u64 	%rd695, %rd6, %rd58;
$L__BB0_40:
	shl.b64 	%rd332, %rd57, 2;
	add.s64 	%rd333, %rd4, %rd332;
	st.local.u32 	[%rd333], %rd695;
	add.s64 	%rd334, %rd684, 2;
	and.b64  	%rd62, %rd334, 4294967295;
	shl.b64 	%rd335, %rd334, 2;
	and.b64  	%rd336, %rd335, 17179869180;
	add.s64 	%rd337, %rd2, %rd336;
	ld.global.u32 	%rd63, [%rd337];
	setp.ne.s64 	%p34, %rd324, 0;
	@%p34 bra 	$L__BB0_42;
	cvt.u32.u64 	%r100, %rd63;
	cvt.u32.u64 	%r101, %rd6;
	rem.u32 	%r102, %r101, %r100;
	cvt.u64.u32 	%rd696, %r102;
	bra.uni 	$L__BB0_43;
$L__BB0_42:
	rem.u64 	%rd696, %rd6, %rd63;
$L__BB0_43:
	shl.b64 	%rd339, %rd62, 2;
	add.s64 	%rd340, %rd4, %rd339;
	st.local.u32 	[%rd340], %rd696;
	add.s64 	%rd341, %rd684, 3;
	and.b64  	%rd67, %rd341, 4294967295;
	shl.b64 	%rd342, %rd341, 2;
	and.b64  	%rd343, %rd342, 17179869180;
	add.s64 	%rd344, %rd2, %rd343;
	ld.global.u32 	%rd68, [%rd344];
	setp.ne.s64 	%p35, %rd324, 0;
	@%p35 bra 	$L__BB0_45;
	cvt.u32.u64 	%r103, %rd68;
	cvt.u32.u64 	%r104, %rd6;
	rem.u32 	%r105, %r104, %r103;
	cvt.u64.u32 	%rd697, %r105;
	bra.uni 	$L__BB0_46;
$L__BB0_45:
	rem.u64 	%rd697, %rd6, %rd68;
$L__BB0_46:
	shl.b64 	%rd346, %rd67, 2;
	add.s64 	%rd347, %rd4, %rd346;
	st.local.u32 	[%rd347], %rd697;
	add.s64 	%rd348, %rd684, 4;
	and.b64  	%rd684, %rd348, 4294967295;
$L__BB0_47:
	setp.eq.s64 	%p36, %rd52, 0;
	mov.b64 	%rd700, 0;
	@%p36 bra 	$L__BB0_52;
$L__BB0_48:
	.pragma "nounroll";
	shl.b64 	%rd350, %rd684, 2;
	add.s64 	%rd351, %rd2, %rd350;
	ld.global.u32 	%rd76, [%rd351];
	and.b64  	%rd352, %rd6, -4294967296;
	setp.ne.s64 	%p37, %rd352, 0;
	@%p37 bra 	$L__BB0_50;
	cvt.u32.u64 	%r106, %rd76;
	cvt.u32.u64 	%r107, %rd6;
	rem.u32 	%r108, %r107, %r106;
	cvt.u64.u32 	%rd701, %r108;
	bra.uni 	$L__BB0_51;
$L__BB0_50:
	rem.u64 	%rd701, %rd6, %rd76;
$L__BB0_51:
	add.s64 	%rd354, %rd4, %rd350;
	st.local.u32 	[%rd354], %rd701;
	add.s64 	%rd355, %rd684, 1;
	and.b64  	%rd684, %rd355, 4294967295;
	add.s64 	%rd700, %rd700, 1;
	setp.ne.s64 	%p38, %rd700, %rd52;
	@%p38 bra 	$L__BB0_48;
$L__BB0_52:
	setp.le.u64 	%p39, %rd238, %rd702;
	@%p39 bra 	$L__BB0_55;
	setp.ne.s64 	%p40, %rd239, 0;
	mov.u32 	%r109, %nctaid.x;
	mul.lo.s32 	%r110, %r1, %r109;
	cvt.u64.u32 	%rd82, %r110;
	shl.b32 	%r2, %r110, 6;
	@%p40 bra 	$L__BB0_56;
$L__BB0_54:
	shl.b64 	%rd681, %rd702, 3;
	add.s64 	%rd682, %rd3, %rd681;
	mov.b64 	%rd683, -1;
	st.global.u64 	[%rd682], %rd683;
	add.s64 	%rd702, %rd702, %rd82;
	setp.lt.u64 	%p60, %rd702, %rd238;
	@%p60 bra 	$L__BB0_54;
$L__BB0_55:
	ret;
$L__BB0_56:
	and.b64  	%rd85, %rd239, 15;
	and.b64  	%rd86, %rd239, 7;
	and.b64  	%rd87, %rd239, -16;
	and.b64  	%rd88, %rd239, 3;
	shl.b64 	%rd89, %rd240, 4;
	mul.lo.s64 	%rd90, %rd240, 10;
	mul.lo.s64 	%rd91, %rd240, 12;
	mul.lo.s64 	%rd92, %rd240, 13;
	mul.lo.s64 	%rd93, %rd240, 14;
	bra.uni 	$L__BB0_115;
$L__BB0_57:
	rem.u64 	%rd704, %rd6, %rd96;
$L__BB0_58:
	cvt.u32.u64 	%r3, %rd704;
	ld.global.u32 	%rd100, [%rd95+4];
	setp.ne.s64 	%p4, %rd250, 0;
	@%p4 bra 	$L__BB0_60;
	cvt.u32.u64 	%r17, %rd100;
	rem.u32 	%r19, %r15, %r17;
	cvt.u64.u32 	%rd705, %r19;
	bra.uni 	$L__BB0_61;
$L__BB0_60:
	rem.u64 	%rd705, %rd6, %rd100;
$L__BB0_61:
	add.s64 	%rd104, %rd4, %rd249;
	cvt.u32.u64 	%r20, %rd705;
	st.local.v2.u32 	[%rd104], {%r3, %r20};
	ld.global.u32 	%rd105, [%rd95+8];
	setp.ne.s64 	%p5, %rd250, 0;
	@%p5 bra 	$L__BB0_63;
	cvt.u32.u64 	%r21, %rd105;
	rem.u32 	%r23, %r15, %r21;
	cvt.u64.u32 	%rd706, %r23;
	bra.uni 	$L__BB0_64;
$L__BB0_63:
	rem.u64 	%rd706, %rd6, %rd105;
$L__BB0_64:
	cvt.u32.u64 	%r4, %rd706;
	ld.global.u32 	%rd109, [%rd95+12];
	setp.ne.s64 	%p6, %rd250, 0;
	@%p6 bra 	$L__BB0_66;
	cvt.u32.u64 	%r24, %rd109;
	rem.u32 	%r26, %r15, %r24;
	cvt.u64.u32 	%rd707, %r26;
	bra.uni 	$L__BB0_67;
$L__BB0_66:
	rem.u64 	%rd707, %rd6, %rd109;
$L__BB0_67:
	cvt.u32.u64 	%r27, %rd707;
	st.local.v2.u32 	[%rd104+8], {%r4, %r27};
	ld.global.u32 	%rd113, [%rd95+16];
	setp.ne.s64 	%p7, %rd250, 0;
	@%p7 bra 	$L__BB0_69;
	cvt.u32.u64 	%r28, %rd113;
	rem.u32 	%r30, %r15, %r28;
	cvt.u64.u32 	%rd708, %r30;
	bra.uni 	$L__BB0_70;
$L__BB0_69:
	rem.u64 	%rd708, %rd6, %rd113;
$L__BB0_70:
	cvt.u32.u64 	%r5, %rd708;
	ld.global.u32 	%rd117, [%rd95+20];
	setp.ne.s64 	%p8, %rd250, 0;
	@%p8 bra 	$L__BB0_72;
	cvt.u32.u64 	%r31, %rd117;
	rem.u32 	%r33, %r15, %r31;
	cvt.u64.u32 	%rd709, %r33;
	bra.uni 	$L__BB0_73;
$L__BB0_72:
	rem.u64 	%rd709, %rd6, %rd117;
$L__BB0_73:
	cvt.u32.u64 	%r34, %rd709;
	st.local.v2.u32 	[%rd104+16], {%r5, %r34};
	ld.global.u32 	%rd121, [%rd95+24];
	setp.ne.s64 	%p9, %rd250, 0;
	@%p9 bra 	$L__BB0_75;
	cvt.u32.u64 	%r35, %rd121;
	rem.u32 	%r37, %r15, %r35;
	cvt.u64.u32 	%rd710, %r37;
	bra.uni 	$L__BB0_76;
$L__BB0_75:
	rem.u64 	%rd710, %rd6, %rd121;
$L__BB0_76:
	cvt.u32.u64 	%r6, %rd710;
	ld.global.u32 	%rd125, [%rd95+28];
	setp.ne.s64 	%p10, %rd250, 0;
	@%p10 bra 	$L__BB0_78;
	cvt.u32.u64 	%r38, %rd125;
	rem.u32 	%r40, %r15, %r38;
	cvt.u64.u32 	%rd711, %r40;
	bra.uni 	$L__BB0_79;
$L__BB0_78:
	rem.u64 	%rd711, %rd6, %rd125;
$L__BB0_79:
	cvt.u32.u64 	%r41, %rd711;
	st.local.v2.u32 	[%rd104+24], {%r6, %r41};
	ld.global.u32 	%rd129, [%rd95+32];
	setp.ne.s64 	%p11, %rd250, 0;
	@%p11 bra 	$L__BB0_81;
	cvt.u32.u64 	%r42, %rd129;
	rem.u32 	%r44, %r15, %r42;
	cvt.u64.u32 	%rd712, %r44;
	bra.uni 	$L__BB0_82;
$L__BB0_81:
	rem.u64 	%rd712, %rd6, %rd129;
$L__BB0_82:
	cvt.u32.u64 	%r7, %rd712;
	ld.global.u32 	%rd133, [%rd95+36];
	setp.ne.s64 	%p12, %rd250, 0;
	@%p12 bra 	$L__BB0_84;
	cvt.u32.u64 	%r45, %rd133;
	rem.u32 	%r47, %r15, %r45;
	cvt.u64.u32 	%rd713, %r47;
	bra.uni 	$L__BB0_85;
$L__BB0_84:
	rem.u64 	%rd713, %rd6, %rd133;
$L__BB0_85:
	cvt.u32.u64 	%r48, %rd713;
	st.local.v2.u32 	[%rd104+32], {%r7, %r48};
	ld.global.u32 	%rd137, [%rd95+40];
	setp.ne.s64 	%p13, %rd250, 0;
	@%p13 bra 	$L__BB0_87;
	cvt.u32.u64 	%r49, %rd137;
	rem.u32 	%r51, %r15, %r49;
	cvt.u64.u32 	%rd714, %r51;
	bra.uni 	$L__BB0_88;
$L__BB0_87:
	rem.u64 	%rd714, %rd6, %rd137;
$L__BB0_88:
	cvt.u32.u64 	%r8, %rd714;
	ld.global.u32 	%rd141, [%rd95+44];
	setp.ne.s64 	%p14, %rd250, 0;
	@%p14 bra 	$L__BB0_90;
	cvt.u32.u64 	%r52, %rd141;
	rem.u32 	%r54, %r15, %r52;
	cvt.u64.u32 	%rd715, %r54;
	bra.uni 	$L__BB0_91;
$L__BB0_90:
	rem.u64 	%rd715, %rd6, %rd141;
$L__BB0_91:
	cvt.u32.u64 	%r55, %rd715;
	st.local.v2.u32 	[%rd104+40], {%r8, %r55};
	ld.global.u32 	%rd145, [%rd95+48];
	setp.ne.s64 	%p15, %rd250, 0;
	@%p15 bra 	$L__BB0_93;
	cvt.u32.u64 	%r56, %rd145;
	rem.u32 	%r58, %r15, %r56;
	cvt.u64.u32 	%rd716, %r58;
	bra.uni 	$L__BB0_94;
$L__BB0_93:
	rem.u64 	%rd716, %rd6, %rd145;
$L__BB0_94:
	cvt.u32.u64 	%r9, %rd716;
	ld.global.u32 	%rd149, [%rd95+52];
	setp.ne.s64 	%p16, %rd250, 0;
	@%p16 bra 	$L__BB0_96;
	cvt.u32.u64 	%r59, %rd149;
	rem.u32 	%r61, %r15, %r59;
	cvt.u64.u32 	%rd717, %r61;
	bra.uni 	$L__BB0_97;
$L__BB0_96:
	rem.u64 	%rd717, %rd6, %rd149;
$L__BB0_97:
	cvt.u32.u64 	%r62, %rd717;
	st.local.v2.u32 	[%rd104+48], {%r9, %r62};
	ld.global.u32 	%rd153, [%rd95+56];
	setp.ne.s64 	%p17, %rd250, 0;
	@%p17 bra 	$L__BB0_99;
	cvt.u32.u64 	%r63, %rd153;
	rem.u32 	%r65, %r15, %r63;
	cvt.u64.u32 	%rd718, %r65;
	bra.uni 	$L__BB0_100;
$L__BB0_99:
	rem.u64 	%rd718, %rd6, %rd153;
$L__BB0_100:
	cvt.u32.u64 	%r10, %rd718;
	ld.global.u32 	%rd157, [%rd95+60];
	setp.ne.s64 	%p18, %rd250, 0;
	@%p18 bra 	$L__BB0_102;
	cvt.u32.u64 	%r66, %rd157;
	rem.u32 	%r68, %r15, %r66;
	cvt.u64.u32 	%rd719, %r68;
	bra.uni 	$L__BB0_103;
$L__BB0_102:
	rem.u64 	%rd719, %rd6, %rd157;
$L__BB0_103:
	cvt.u32.u64 	%r69, %rd719;
	st.local.v2.u32 	[%rd104+56], {%r10, %r69};
	add.s64 	%rd703, %rd703, 16;
	setp.eq.s64 	%p19, %rd703, %rd684;
	@%p19 bra 	$L__BB0_5;
	bra.uni 	$L__BB0_3;
$L__BB0_104:
	setp.eq.s64 	%p52, %rd85, 0;
	@%p52 bra 	$L__BB0_114;
	add.s64 	%rd619, %rd85, -1;
	setp.lt.u64 	%p53, %rd619, 7;
	@%p53 bra 	$L__BB0_107;
	shl.b64 	%rd620, %rd721, 2;
	add.s64 	%rd621, %rd4, %rd620;
	ld.local.u32 	%r191, [%rd621];
	add.s32 	%r192, %r191, %r2;
	add.s64 	%rd622, %rd2, %rd620;
	ld.global.u32 	%r193, [%rd622];
	rem.u32 	%r194, %r192, %r193;
	st.local.u32 	[%rd621], %r194;
	add.s64 	%rd623, %rd620, 4;
	and.b64  	%rd624, %rd623, 17179869180;
	add.s64 	%rd625, %rd4, %rd624;
	ld.local.u32 	%r195, [%rd625];
	add.s32 	%r196, %r195, %r2;
	add.s64 	%rd626, %rd2, %rd624;
	ld.global.u32 	%r197, [%rd626];
	rem.u32 	%r198, %r196, %r197;
	st.local.u32 	[%rd625], %r198;
	add.s64 	%rd627, %rd620, 8;
	and.b64  	%rd628, %rd627, 17179869180;
	add.s64 	%rd629, %rd4, %rd628;
	ld.local.u32 	%r199, [%rd629];
	add.s32 	%r200, %r199, %r2;
	add.s64 	%rd630, %rd2, %rd628;
	ld.global.u32 	%r201, [%rd630];
	rem.u32 	%r202, %r200, %r201;
	st.local.u32 	[%rd629], %r202;
	add.s64 	%rd631, %rd620, 12;
	and.b64  	%rd632, %rd631, 17179869180;
	add.s64 	%rd633, %rd4, %rd632;
	ld.local.u32 	%r203, [%rd633];
	add.s32 	%r204, %r203, %r2;
	add.s64 	%rd634, %rd2, %rd632;
	ld.global.u32 	%r205, [%rd634];
	rem.u32 	%r206, %r204, %r205;
	st.local.u32 	[%rd633], %r206;
	add.s64 	%rd635, %rd620, 16;
	and.b64  	%rd636, %rd635, 17179869180;
	add.s64 	%rd637, %rd4, %rd636;
	ld.local.u32 	%r207, [%rd637];
	add.s32 	%r208, %r207, %r2;
	add.s64 	%rd638, %rd2, %rd636;
	ld.global.u32 	%r209, [%rd638];
	rem.u32 	%r210, %r208, %r209;
	st.local.u32 	[%rd637], %r210;
	add.s64 	%rd639, %rd620, 20;
	and.b64  	%rd640, %rd639, 17179869180;
	add.s64 	%rd641, %rd4, %rd640;
	ld.local.u32 	%r211, [%rd641];
	add.s32 	%r212, %r211, %r2;
	add.s64 	%rd642, %rd2, %rd640;
	ld.global.u32 	%r213, [%rd642];
	rem.u32 	%r214, %r212, %r213;
	st.local.u32 	[%rd641], %r214;
	add.s64 	%rd643, %rd620, 24;
	and.b64  	%rd644, %rd643, 17179869180;
	add.s64 	%rd645, %rd4, %rd644;
	ld.local.u32 	%r215, [%rd645];
	add.s32 	%r216, %r215, %r2;
	add.s64 	%rd646, %rd2, %rd644;
	ld.global.u32 	%r217, [%rd646];
	rem.u32 	%r218, %r216, %r217;
	st.local.u32 	[%rd645], %r218;
	add.s64 	%rd647, %rd620, 28;
	and.b64  	%rd648, %rd647, 17179869180;
	add.s64 	%rd649, %rd4, %rd648;
	ld.local.u32 	%r219, [%rd649];
	add.s32 	%r220, %r219, %r2;
	add.s64 	%rd650, %rd2, %rd648;
	ld.global.u32 	%r221, [%rd650];
	rem.u32 	%r222, %r220, %r221;
	st.local.u32 	[%rd649], %r222;
	add.s64 	%rd651, %rd721, 8;
	and.b64  	%rd721, %rd651, 4294967295;
$L__BB0_107:
	setp.eq.s64 	%p54, %rd86, 0;
	@%p54 bra 	$L__BB0_114;
	setp.lt.u64 	%p55, %rd220, 3;
	@%p55 bra 	$L__BB0_110;
	shl.b64 	%rd652, %rd721, 2;
	add.s64 	%rd653, %rd4, %rd652;
	ld.local.u32 	%r223, [%rd653];
	add.s32 	%r224, %r223, %r2;
	add.s64 	%rd654, %rd2, %rd652;
	ld.global.u32 	%r225, [%rd654];
	rem.u32 	%r226, %r224, %r225;
	st.local.u32 	[%rd653], %r226;
	add.s64 	%rd655, %rd652, 4;
	and.b64  	%rd656, %rd655, 17179869180;
	add.s64 	%rd657, %rd4, %rd656;
	ld.local.u32 	%r227, [%rd657];
	add.s32 	%r228, %r227, %r2;
	add.s64 	%rd658, %rd2, %rd656;
	ld.global.u32 	%r229, [%rd658];
	rem.u32 	%r230, %r228, %r229;
	st.local.u32 	[%rd657], %r230;
	add.s64 	%rd659, %rd652, 8;
	and.b64  	%rd660, %rd659, 17179869180;
	add.s64 	%rd661, %rd4, %rd660;
	ld.local.u32 	%r231, [%rd661];
	add.s32 	%r232, %r231, %r2;
	add.s64 	%rd662, %rd2, %rd660;
	ld.global.u32 	%r233, [%rd662];
	rem.u32 	%r234, %r232, %r233;
	st.local.u32 	[%rd661], %r234;
	add.s64 	%rd663, %rd652, 12;
	and.b64  	%rd664, %rd663, 17179869180;
	add.s64 	%rd665, %rd4, %rd664;
	ld.local.u32 	%r235, [%rd665];
	add.s32 	%r236, %r235, %r2;
	add.s64 	%rd666, %rd2, %rd664;
	ld.global.u32 	%r237, [%rd666];
	rem.u32 	%r238, %r236, %r237;
	st.local.u32 	[%rd665], %r238;
	add.s64 	%rd667, %rd721, 4;
	and.b64  	%rd721, %rd667, 4294967295;
$L__BB0_110:
	setp.eq.s64 	%p56, %rd88, 0;
	@%p56 bra 	$L__BB0_114;
	setp.eq.s64 	%p57, %rd88, 1;
	shl.b64 	%rd668, %rd721, 2;
	add.s64 	%rd669, %rd4, %rd668;
	ld.local.u32 	%r239, [%rd669];
	add.s32 	%r240, %r239, %r2;
	add.s64 	%rd670, %rd2, %rd668;
	ld.global.u32 	%r241, [%rd670];
	rem.u32 	%r242, %r240, %r241;
	st.local.u32 	[%rd669], %r242;
	@%p57 bra 	$L__BB0_114;
	setp.eq.s64 	%p58, %rd88, 2;
	add.s64 	%rd672, %rd668, 4;
	and.b64  	%rd673, %rd672, 17179869180;
	add.s64 	%rd674, %rd4, %rd673;
	ld.local.u32 	%r243, [%rd674];
	add.s32 	%r244, %r243, %r2;
	add.s64 	%rd675, %rd2, %rd673;
	ld.global.u32 	%r245, [%rd675];
	rem.u32 	%r246, %r244, %r245;
	st.local.u32 	[%rd674], %r246;
	@%p58 bra 	$L__BB0_114;
	add.s64 	%rd677, %rd668, 8;
	and.b64  	%rd678, %rd677, 17179869180;
	add.s64 	%rd679, %rd4, %rd678;
	ld.local.u32 	%r247, [%rd679];
	add.s32 	%r248, %r247, %r2;
	add.s64 	%rd680, %rd2, %rd678;
	ld.global.u32 	%r249, [%rd680];
	rem.u32 	%r250, %r248, %r249;
	st.local.u32 	[%rd679], %r250;
$L__BB0_114:
	setp.ge.u64 	%p59, %rd702, %rd238;
	@%p59 bra 	$L__BB0_55;
$L__BB0_115:
	setp.lt.u64 	%p41, %rd239, 16;
	mov.b64 	%rd752, -1;
	mov.b64 	%rd747, 0;
	@%p41 bra 	$L__BB0_118;
	shl.b64 	%rd733, %rd240, 3;
	mul.lo.s64 	%rd732, %rd240, 9;
	mul.lo.s64 	%rd730, %rd240, 11;
	mul.lo.s64 	%rd726, %rd240, 15;
	mul.lo.s64 	%rd735, %rd240, 6;
	shl.b64 	%rd737, %rd240, 2;
	mul.lo.s64 	%rd736, %rd240, 5;
	mul.lo.s64 	%rd734, %rd240, 7;
	shl.b64 	%rd739, %rd240, 1;
	mul.lo.s64 	%rd738, %rd240, 3;
	add.s64 	%rd724, %rd4, 32;
	mov.b64 	%rd752, -1;
	mov.b64 	%rd725, 0;
	mov.u64 	%rd727, %rd93;
	mov.u64 	%rd728, %rd92;
	mov.u64 	%rd729, %rd91;
	mov.u64 	%rd731, %rd90;
	mov.u64 	%rd740, %rd240;
	mov.u64 	%rd741, %rd87;
$L__BB0_117:
	.pragma "nounroll";
	ld.local.v2.u32 	{%r111, %r112}, [%rd724+-32];
	cvt.s64.s32 	%rd361, %r111;
	add.s64 	%rd362, %rd725, %rd361;
	shl.b64 	%rd363, %rd362, 3;
	add.s64 	%rd364, %rd1, %rd363;
	ld.global.u64 	%rd365, [%rd364];
	and.b64  	%rd366, %rd365, %rd752;
	cvt.s64.s32 	%rd367, %r112;
	add.s64 	%rd368, %rd740, %rd367;
	shl.b64 	%rd369, %rd368, 3;
	add.s64 	%rd370, %rd1, %rd369;
	ld.global.u64 	%rd371, [%rd370];
	and.b64  	%rd372, %rd371, %rd366;
	ld.local.v2.u32 	{%r113, %r114}, [%rd724+-24];
	cvt.s64.s32 	%rd373, %r113;
	add.s64 	%rd374, %rd739, %rd373;
	shl.b64 	%rd375, %rd374, 3;
	add.s64 	%rd376, %rd1, %rd375;
	ld.global.u64 	%rd377, [%rd376];
	and.b64  	%rd378, %rd377, %rd372;
	cvt.s64.s32 	%rd379, %r114;
	add.s64 	%rd380, %rd738, %rd379;
	shl.b64 	%rd381, %rd380, 3;
	add.s64 	%rd382, %rd1, %rd381;
	ld.global.u64 	%rd383, [%rd382];
	and.b64  	%rd384, %rd383, %rd378;
	ld.local.v2.u32 	{%r115, %r116}, [%rd724+-16];
	cvt.s64.s32 	%rd385, %r115;
	add.s64 	%rd386, %rd737, %rd385;
	shl.b64 	%rd387, %rd386, 3;
	add.s64 	%rd388, %rd1, %rd387;
	ld.global.u64 	%rd389, [%rd388];
	and.b64  	%rd390, %rd389, %rd384;
	cvt.s64.s32 	%rd391, %r116;
	add.s64 	%rd392, %rd736, %rd391;
	shl.b64 	%rd393, %rd392, 3;
	add.s64 	%rd394, %rd1, %rd393;
	ld.global.u64 	%rd395, [%rd394];
	and.b64  	%rd396, %rd395, %rd390;
	ld.local.v2.u32 	{%r117, %r118}, [%rd724+-8];
	cvt.s64.s32 	%rd397, %r117;
	add.s64 	%rd398, %rd735, %rd397;
	shl.b64 	%rd399, %rd398, 3;
	add.s64 	%rd400, %rd1, %rd399;
	ld.global.u64 	%rd401, [%rd400];
	and.b64  	%rd402, %rd401, %rd396;
	cvt.s64.s32 	%rd403, %r118;
	add.s64 	%rd404, %rd734, %rd403;
	shl.b64 	%rd405, %rd404, 3;
	add.s64 	%rd406, %rd1, %rd405;
	ld.global.u64 	%rd407, [%rd406];
	and.b64  	%rd408, %rd407, %rd402;
	ld.local.v2.u32 	{%r119, %r120}, [%rd724];
	cvt.s64.s32 	%rd409, %r119;
	add.s64 	%rd410, %rd733, %rd409;
	shl.b64 	%rd411, %rd410, 3;
	add.s64 	%rd412, %rd1, %rd411;
	ld.global.u64 	%rd413, [%rd412];
	and.b64  	%rd414, %rd413, %rd408;
	cvt.s64.s32 	%rd415, %r120;
	add.s64 	%rd416, %rd732, %rd415;
	shl.b64 	%rd417, %rd416, 3;
	add.s64 	%rd418, %rd1, %rd417;
	ld.global.u64 	%rd419, [%rd418];
	and.b64  	%rd420, %rd419, %rd414;
	ld.local.v2.u32 	{%r121, %r122}, [%rd724+8];
	cvt.s64.s32 	%rd421, %r121;
	add.s64 	%rd422, %rd731, %rd421;
	shl.b64 	%rd423, %rd422, 3;
	add.s64 	%rd424, %rd1, %rd423;
	ld.global.u64 	%rd425, [%rd424];
	and.b64  	%rd426, %rd425, %rd420;
	cvt.s64.s32 	%rd427, %r122;
	add.s64 	%rd428, %rd730, %rd427;
	shl.b64 	%rd429, %rd428, 3;
	add.s64 	%rd430, %rd1, %rd429;
	ld.global.u64 	%rd431, [%rd430];
	and.b64  	%rd432, %rd431, %rd426;
	ld.local.v2.u32 	{%r123, %r124}, [%rd724+16];
	cvt.s64.s32 	%rd433, %r123;
	add.s64 	%rd434, %rd729, %rd433;
	shl.b64 	%rd435, %rd434, 3;
	add.s64 	%rd436, %rd1, %rd435;
	ld.global.u64 	%rd437, [%rd436];
	and.b64  	%rd438, %rd437, %rd432;
	cvt.s64.s32 	%rd439, %r124;
	add.s64 	%rd440, %rd728, %rd439;
	shl.b64 	%rd441, %rd440, 3;
	add.s64 	%rd442, %rd1, %rd441;
	ld.global.u64 	%rd443, [%rd442];
	and.b64  	%rd444, %rd443, %rd438;
	ld.local.v2.u32 	{%r125, %r126}, [%rd724+24];
	cvt.s64.s32 	%rd445, %r125;
	add.s64 	%rd446, %rd727, %rd445;
	shl.b64 	%rd447, %rd446, 3;
	add.s64 	%rd448, %rd1, %rd447;
	ld.global.u64 	%rd449, [%rd448];
	and.b64  	%rd450, %rd449, %rd444;
	cvt.s64.s32 	%rd451, %r126;
	add.s64 	%rd452, %rd726, %rd451;
	shl.b64 	%rd453, %rd452, 3;
	add.s64 	%rd454, %rd1, %rd453;
	ld.global.u64 	%rd455, [%rd454];
	and.b64  	%rd752, %rd455, %rd450;
	add.s64 	%rd741, %rd741, -16;
	add.s64 	%rd740, %rd740, %rd89;
	add.s64 	%rd739, %rd739, %rd89;
	add.s64 	%rd738, %rd738, %rd89;
	add.s64 	%rd737, %rd737, %rd89;
	add.s64 	%rd736, %rd736, %rd89;
	add.s64 	%rd735, %rd735, %rd89;
	add.s64 	%rd734, %rd734, %rd89;
	add.s64 	%rd733, %rd733, %rd89;
	add.s64 	%rd732, %rd732, %rd89;
	add.s64 	%rd731, %rd731, %rd89;
	add.s64 	%rd730, %rd730, %rd89;
	add.s64 	%rd729, %rd729, %rd89;
	add.s64 	%rd728, %rd728, %rd89;
	add.s64 	%rd727, %rd727, %rd89;
	add.s64 	%rd726, %rd726, %rd89;
	add.s64 	%rd725, %rd725, %rd89;
	add.s64 	%rd724, %rd724, 64;
	setp.ne.s64 	%p42, %rd741, 0;
	mov.u64 	%rd747, %rd87;
	@%p42 bra 	$L__BB0_117;
$L__BB0_118:
	add.s64 	%rd220, %rd86, -1;
	setp.eq.s64 	%p43, %rd85, 0;
	@%p43 bra 	$L__BB0_128;
	add.s64 	%rd457, %rd85, -1;
	setp.lt.u64 	%p44, %rd457, 7;
	@%p44 bra 	$L__BB0_121;
	shl.b64 	%rd458, %rd747, 2;
	add.s64 	%rd459, %rd4, %rd458;
	ld.local.s32 	%rd460, [%rd459];
	mad.lo.s64 	%rd461, %rd747, %rd240, %rd460;
	shl.b64 	%rd462, %rd461, 3;
	add.s64 	%rd463, %rd1, %rd462;
	ld.global.u64 	%rd464, [%rd463];
	add.s64 	%rd465, %rd747, 1;
	and.b64  	%rd466, %rd465, 4294967295;
	shl.b64 	%rd467, %rd465, 2;
	and.b64  	%rd468, %rd467, 17179869180;
	add.s64 	%rd469, %rd4, %rd468;
	ld.local.s32 	%rd470, [%rd469];
	mad.lo.s64 	%rd471, %rd466, %rd240, %rd470;
	shl.b64 	%rd472, %rd471, 3;
	add.s64 	%rd473, %rd1, %rd472;
	ld.global.u64 	%rd474, [%rd473];
	and.b64  	%rd475, %rd464, %rd474;
	add.s64 	%rd476, %rd747, 2;
	and.b64  	%rd477, %rd476, 4294967295;
	shl.b64 	%rd478, %rd476, 2;
	and.b64  	%rd479, %rd478, 17179869180;
	add.s64 	%rd480, %rd4, %rd479;
	ld.local.s32 	%rd481, [%rd480];
	mad.lo.s64 	%rd482, %rd477, %rd240, %rd481;
	shl.b64 	%rd483, %rd482, 3;
	add.s64 	%rd484, %rd1, %rd483;
	ld.global.u64 	%rd485, [%rd484];
	and.b64  	%rd486, %rd475, %rd485;
	add.s64 	%rd487, %rd747, 3;
	and.b64  	%rd488, %rd487, 4294967295;
	shl.b64 	%rd489, %rd487, 2;
	and.b64  	%rd490, %rd489, 17179869180;
	add.s64 	%rd491, %rd4, %rd490;
	ld.local.s32 	%rd492, [%rd491];
	mad.lo.s64 	%rd493, %rd488, %rd240, %rd492;
	shl.b64 	%rd494, %rd493, 3;
	add.s64 	%rd495, %rd1, %rd494;
	ld.global.u64 	%rd496, [%rd495];
	and.b64  	%rd497, %rd486, %rd496;
	add.s64 	%rd498, %rd747, 4;
	and.b64  	%rd499, %rd498, 4294967295;
	shl.b64 	%rd500, %rd498, 2;
	and.b64  	%rd501, %rd500, 17179869180;
	add.s64 	%rd502, %rd4, %rd501;
	ld.local.s32 	%rd503, [%rd502];
	mad.lo.s64 	%rd504, %rd499, %rd240, %rd503;
	shl.b64 	%rd505, %rd504, 3;
	add.s64 	%rd506, %rd1, %rd505;
	ld.global.u64 	%rd507, [%rd506];
	and.b64  	%rd508, %rd497, %rd507;
	add.s64 	%rd509, %rd747, 5;
	and.b64  	%rd510, %rd509, 4294967295;
	shl.b64 	%rd511, %rd509, 2;
	and.b64  	%rd512, %rd511, 17179869180;
	add.s64 	%rd513, %rd4, %rd512;
	ld.local.s32 	%rd514, [%rd513];
	mad.lo.s64 	%rd515, %rd510, %rd240, %rd514;
	shl.b64 	%rd516, %rd515, 3;
	add.s64 	%rd517, %rd1, %rd516;
	ld.global.u64 	%rd518, [%rd517];
	and.b64  	%rd519, %rd508, %rd518;
	add.s64 	%rd520, %rd747, 6;
	and.b64  	%rd521, %rd520, 4294967295;
	shl.b64 	%rd522, %rd520, 2;
	and.b64  	%rd523, %rd522, 17179869180;
	add.s64 	%rd524, %rd4, %rd523;
	ld.local.s32 	%rd525, [%rd524];
	mad.lo.s64 	%rd526, %rd521, %rd240, %rd525;
	shl.b64 	%rd527, %rd526, 3;
	add.s64 	%rd528, %rd1, %rd527;
	ld.global.u64 	%rd529, [%rd528];
	and.b64  	%rd530, %rd519, %rd529;
	add.s64 	%rd531, %rd747, 7;
	and.b64  	%rd532, %rd531, 4294967295;
	shl.b64 	%rd533, %rd531, 2;
	and.b64  	%rd534, %rd533, 17179869180;
	add.s64 	%rd535, %rd4, %rd534;
	ld.local.s32 	%rd536, [%rd535];
	mad.lo.s64 	%rd537, %rd532, %rd240, %rd536;
	shl.b64 	%rd538, %rd537, 3;
	add.s64 	%rd539, %rd1, %rd538;
	ld.global.u64 	%rd540, [%rd539];
	and.b64  	%rd541, %rd530, %rd540;
	and.b64  	%rd752, %rd541, %rd752;
	add.s64 	%rd542, %rd747, 8;
	and.b64  	%rd747, %rd542, 4294967295;
$L__BB0_121:
	setp.eq.s64 	%p45, %rd86, 0;
	@%p45 bra 	$L__BB0_128;
	setp.lt.u64 	%p46, %rd220, 3;
	@%p46 bra 	$L__BB0_124;
	shl.b64 	%rd544, %rd747, 2;
	add.s64 	%rd545, %rd4, %rd544;
	ld.local.s32 	%rd546, [%rd545];
	mad.lo.s64 	%rd547, %rd747, %rd240, %rd546;
	shl.b64 	%rd548, %rd547, 3;
	add.s64 	%rd549, %rd1, %rd548;
	ld.global.u64 	%rd550, [%rd549];
	add.s64 	%rd551, %rd747, 1;
	and.b64  	%rd552, %rd551, 4294967295;
	shl.b64 	%rd553, %rd551, 2;
	and.b64  	%rd554, %rd553, 17179869180;
	add.s64 	%rd555, %rd4, %rd554;
	ld.local.s32 	%rd556, [%rd555];
	mad.lo.s64 	%rd557, %rd552, %rd240, %rd556;
	shl.b64 	%rd558, %rd557, 3;
	add.s64 	%rd559, %rd1, %rd558;
	ld.global.u64 	%rd560, [%rd559];
	and.b64  	%rd561, %rd550, %rd560;
	add.s64 	%rd562, %rd747, 2;
	and.b64  	%rd563, %rd562, 4294967295;
	shl.b64 	%rd564, %rd562, 2;
	and.b64  	%rd565, %rd564, 17179869180;
	add.s64 	%rd566, %rd4, %rd565;
	ld.local.s32 	%rd567, [%rd566];
	mad.lo.s64 	%rd568, %rd563, %rd240, %rd567;
	shl.b64 	%rd569, %rd568, 3;
	add.s64 	%rd570, %rd1, %rd569;
	ld.global.u64 	%rd571, [%rd570];
	and.b64  	%rd572, %rd561, %rd571;
	add.s64 	%rd573, %rd747, 3;
	and.b64  	%rd574, %rd573, 4294967295;
	shl.b64 	%rd575, %rd573, 2;
	and.b64  	%rd576, %rd575, 17179869180;
	add.s64 	%rd577, %rd4, %rd576;
	ld.local.s32 	%rd578, [%rd577];
	mad.lo.s64 	%rd579, %rd574, %rd240, %rd578;
	shl.b64 	%rd580, %rd579, 3;
	add.s64 	%rd581, %rd1, %rd580;
	ld.global.u64 	%rd582, [%rd581];
	and.b64  	%rd583, %rd572, %rd582;
	and.b64  	%rd752, %rd583, %rd752;
	add.s64 	%rd584, %rd747, 4;
	and.b64  	%rd747, %rd584, 4294967295;
$L__BB0_124:
	setp.eq.s64 	%p47, %rd88, 0;
	@%p47 bra 	$L__BB0_128;
	setp.eq.s64 	%p48, %rd88, 1;
	shl.b64 	%rd585, %rd747, 2;
	add.s64 	%rd586, %rd4, %rd585;
	ld.local.s32 	%rd587, [%rd586];
	mad.lo.s64 	%rd588, %rd747, %rd240, %rd587;
	shl.b64 	%rd589, %rd588, 3;
	add.s64 	%rd590, %rd1, %rd589;
	ld.global.u64 	%rd591, [%rd590];
	and.b64  	%rd752, %rd591, %rd752;
	@%p48 bra 	$L__BB0_128;
	setp.eq.s64 	%p49, %rd88, 2;
	add.s64 	%rd592, %rd747, 1;
	and.b64  	%rd593, %rd592, 4294967295;
	shl.b64 	%rd594, %rd592, 2;
	and.b64  	%rd595, %rd594, 17179869180;
	add.s64 	%rd596, %rd4, %rd595;
	ld.local.s32 	%rd597, [%rd596];
	mad.lo.s64 	%rd598, %rd593, %rd240, %rd597;
	shl.b64 	%rd599, %rd598, 3;
	add.s64 	%rd600, %rd1, %rd599;
	ld.global.u64 	%rd601, [%rd600];
	and.b64  	%rd752, %rd601, %rd752;
	@%p49 bra 	$L__BB0_128;
	add.s64 	%rd602, %rd747, 2;
	and.b64  	%rd603, %rd602, 4294967295;
	shl.b64 	%rd604, %rd602, 2;
	and.b64  	%rd605, %rd604, 17179869180;
	add.s64 	%rd606, %rd4, %rd605;
	ld.local.s32 	%rd607, [%rd606];
	mad.lo.s64 	%rd608, %rd603, %rd240, %rd607;
	shl.b64 	%rd609, %rd608, 3;
	add.s64 	%rd610, %rd1, %rd609;
	ld.global.u64 	%rd611, [%rd610];
	and.b64  	%rd752, %rd611, %rd752;
$L__BB0_128:
	setp.lt.u64 	%p50, %rd239, 16;
	shl.b64 	%rd613, %rd702, 3;
	add.s64 	%rd614, %rd3, %rd613;
	st.global.u64 	[%rd614], %rd752;
	add.s64 	%rd702, %rd702, %rd82;
	mov.b64 	%rd721, 0;
	@%p50 bra 	$L__BB0_104;
	mov.b64 	%rd753, 0;
$L__BB0_130:
	.pragma "nounroll";
	shl.b64 	%rd616, %rd753, 2;
	add.s64 	%rd617, %rd4, %rd616;
	ld.local.v2.u32 	{%r127, %r128}, [%rd617];
	add.s32 	%r129, %r127, %r2;
	add.s64 	%rd618, %rd2, %rd616;
	ld.global.u32 	%r130, [%rd618];
	rem.u32 	%r131, %r129, %r130;
	add.s32 	%r132, %r128, %r2;
	ld.global.u32 	%r133, [%rd618+4];
	rem.u32 	%r134, %r132, %r133;
	st.local.v2.u32 	[%rd617], {%r131, %r134};
	ld.local.v2.u32 	{%r135, %r136}, [%rd617+8];
	add.s32 	%r137, %r135, %r2;
	ld.global.u32 	%r138, [%rd618+8];
	rem.u32 	%r139, %r137, %r138;
	add.s32 	%r140, %r136, %r2;
	ld.global.u32 	%r141, [%rd618+12];
	rem.u32 	%r142, %r140, %r141;
	st.local.v2.u32 	[%rd617+8], {%r139, %r142};
	ld.local.v2.u32 	{%r143, %r144}, [%rd617+16];
	add.s32 	%r145, %r143, %r2;
	ld.global.u32 	%r146, [%rd618+16];
	rem.u32 	%r147, %r145, %r146;
	add.s32 	%r148, %r144, %r2;
	ld.global.u32 	%r149, [%rd618+20];
	rem.u32 	%r150, %r148, %r149;
	st.local.v2.u32 	[%rd617+16], {%r147, %r150};
	ld.local.v2.u32 	{%r151, %r152}, [%rd617+24];
	add.s32 	%r153, %r151, %r2;
	ld.global.u32 	%r154, [%rd618+24];
	rem.u32 	%r155, %r153, %r154;
	add.s32 	%r156, %r152, %r2;
	ld.global.u32 	%r157, [%rd618+28];
	rem.u32 	%r158, %r156, %r157;
	st.local.v2.u32 	[%rd617+24], {%r155, %r158};
	ld.local.v2.u32 	{%r159, %r160}, [%rd617+32];
	add.s32 	%r161, %r159, %r2;
	ld.global.u32 	%r162, [%rd618+32];
	rem.u32 	%r163, %r161, %r162;
	add.s32 	%r164, %r160, %r2;
	ld.global.u32 	%r165, [%rd618+36];
	rem.u32 	%r166, %r164, %r165;
	st.local.v2.u32 	[%rd617+32], {%r163, %r166};
	ld.local.v2.u32 	{%r167, %r168}, [%rd617+40];
	add.s32 	%r169, %r167, %r2;
	ld.global.u32 	%r170, [%rd618+40];
	rem.u32 	%r171, %r169, %r170;
	add.s32 	%r172, %r168, %r2;
	ld.global.u32 	%r173, [%rd618+44];
	rem.u32 	%r174, %r172, %r173;
	st.local.v2.u32 	[%rd617+40], {%r171, %r174};
	ld.local.v2.u32 	{%r175, %r176}, [%rd617+48];
	add.s32 	%r177, %r175, %r2;
	ld.global.u32 	%r178, [%rd618+48];
	rem.u32 	%r179, %r177, %r178;
	add.s32 	%r180, %r176, %r2;
	ld.global.u32 	%r181, [%rd618+52];
	rem.u32 	%r182, %r180, %r181;
	st.local.v2.u32 	[%rd617+48], {%r179, %r182};
	ld.local.v2.u32 	{%r183, %r184}, [%rd617+56];
	add.s32 	%r185, %r183, %r2;
	ld.global.u32 	%r186, [%rd618+56];
	rem.u32 	%r187, %r185, %r186;
	add.s32 	%r188, %r184, %r2;
	ld.global.u32 	%r189, [%rd618+60];
	rem.u32 	%r190, %r188, %r189;
	st.local.v2.u32 	[%rd617+56], {%r187, %r190};
	add.s64 	%rd753, %rd753, 16;
	setp.eq.s64 	%p51, %rd753, %rd87;
	mov.u64 	%rd721, %rd87;
	@%p51 bra 	$L__BB0_104;
	bra.uni 	$L__BB0_130;

}
	// .globl	_Z12sieve_middlePjmPKjmm
.visible .entry _Z12sieve_middlePjmPKjmm(
	.param .u64 .ptr .align 1 _Z12sieve_middlePjmPKjmm_param_0,
	.param .u64 _Z12sieve_middlePjmPKjmm_param_1,
	.param .u64 .ptr .align 1 _Z12sieve_middlePjmPKjmm_param_2,
	.param .u64 _Z12sieve_middlePjmPKjmm_param_3,
	.param .u64 _Z12sieve_middlePjmPKjmm_param_4
)
{
	.reg .pred 	%p<17>;
	.reg .b16 	%rs<6>;
	.reg .b32 	%r<96>;
	.reg .b64 	%rd<63>;
	// demoted variable
	.shared .align 4 .b8 _ZZ12sieve_middlePjmPKjmmE11small_table[32768];
	ld.param.u64 	%rd25, [_Z12sieve_middlePjmPKjmm_param_0];
	ld.param.u64 	%rd21, [_Z12sieve_middlePjmPKjmm_param_1];
	ld.param.u64 	%rd22, [_Z12sieve_middlePjmPKjmm_param_2];
	ld.param.u64 	%rd23, [_Z12sieve_middlePjmPKjmm_param_3];
	ld.param.u64 	%rd24, [_Z12sieve_middlePjmPKjmm_param_4];
	cvta.to.global.u64 	%rd1, %rd25;
	mov.u32 	%r88, %ctaid.x;
	cvt.u64.u32 	%rd59, %r88;
	mul.wide.u32 	%rd58, %r88, 8192;
	setp.ge.u64 	%p1, %rd58, %rd21;
	@%p1 bra 	$L__BB1_26;
	mov.u32 	%r2, %tid.x;
	mov.u32 	%r3, %ntid.x;
	cvt.u64.u32 	%rd4, %r2;
	mov.u32 	%r4, %nctaid.x;
	add.s32 	%r5, %r2, %r3;
	cvt.u16.u32 	%rs2, %r5;
	xor.b16  	%rs3, %rs2, 8191;
	cvt.u16.u32 	%rs4, %r3;
	div.u16 	%rs5, %rs3, %rs4;
	and.b16  	%rs1, %rs5, 3;
	shl.b32 	%r31, %r2, 2;
	mov.u32 	%r32, _ZZ12sieve_middlePjmPKjmmE11small_table;
	add.s32 	%r6, %r32, %r31;
	shl.b32 	%r7, %r3, 2;
	add.s32 	%r8, %r6, %r7;
	add.s32 	%r9, %r5, %r3;
	add.s32 	%r10, %r8, %r7;
	add.s32 	%r11, %r9, %r3;
	shl.b32 	%r12, %r3, 4;
	shl.b32 	%r13, %r3, 3;
	mul.lo.s32 	%r14, %r3, 12;
	cvta.to.global.u64 	%rd5, %rd22;
$L__BB1_2:
	setp.eq.s16 	%p2, %rs1, 2;
	mov.u32 	%r89, %r2;
	@%p2 bra 	$L__BB1_6;
	setp.eq.s16 	%p3, %rs1, 3;
	mov.b32 	%r33, -1;
	st.shared.u32 	[%r6], %r33;
	mov.u32 	%r89, %r5;
	@%p3 bra 	$L__BB1_6;
	setp.eq.s16 	%p4, %rs1, 0;
	mov.b32 	%r34, -1;
	st.shared.u32 	[%r8], %r34;
	mov.u32 	%r89, %r9;
	@%p4 bra 	$L__BB1_6;
	mov.b32 	%r35, -1;
	st.shared.u32 	[%r10], %r35;
	mov.u32 	%r89, %r11;
$L__BB1_6:
	shl.b32 	%r36, %r89, 2;
	mov.u32 	%r37, _ZZ12sieve_middlePjmPKjmmE11small_table;
	add.s32 	%r90, %r37, %r36;
$L__BB1_7:
	mov.b32 	%r38, -1;
	st.shared.u32 	[%r90], %r38;
	add.s32 	%r39, %r90, %r7;
	st.shared.u32 	[%r39], %r38;
	add.s32 	%r40, %r90, %r13;
	st.shared.u32 	[%r40], %r38;
	add.s32 	%r41, %r90, %r14;
	st.shared.u32 	[%r41], %r38;
	add.s32 	%r89, %r89, %r7;
	add.s32 	%r90, %r90, %r12;
	setp.lt.u32 	%p5, %r89, 8192;
	@%p5 bra 	$L__BB1_7;
	setp.le.u64 	%p6, %rd23, %rd4;
	bar.sync 	0;
	shl.b64 	%rd26, %rd59, 18;
	add.s64 	%rd8, %rd26, %rd24;
	@%p6 bra 	$L__BB1_20;
	mov.u64 	%rd60, %rd4;
	mov.u32 	%r92, %r2;
$L__BB1_10:
	shl.b64 	%rd27, %rd60, 2;
	add.s64 	%rd28, %rd5, %rd27;
	ld.global.u32 	%rd10, [%rd28];
	and.b64  	%rd29, %rd8, -4294967296;
	setp.ne.s64 	%p7, %rd29, 0;
	@%p7 bra 	$L__BB1_12;
	cvt.u32.u64 	%r42, %rd10;
	cvt.u32.u64 	%r43, %rd8;
	rem.u32 	%r44, %r43, %r42;
	cvt.u64.u32 	%rd61, %r44;
	bra.uni 	$L__BB1_13;
$L__BB1_12:
	rem.u64 	%rd61, %rd8, %rd10;
$L__BB1_13:
	sub.s64 	%rd14, %rd10, %rd61;
	and.b64  	%rd30, %rd14, -4294967296;
	setp.ne.s64 	%p8, %rd30, 0;
	@%p8 bra 	$L__BB1_15;
	cvt.u32.u64 	%r45, %rd10;
	cvt.u32.u64 	%r46, %rd14;
	rem.u32 	%r47, %r46, %r45;
	cvt.u64.u32 	%rd62, %r47;
	bra.uni 	$L__BB1_16;
$L__BB1_15:
	rem.u64 	%rd62, %rd14, %rd10;
$L__BB1_16:
	setp.gt.u64 	%p9, %rd62, 262143;
	@%p9 bra 	$L__BB1_19;
	cvt.u32.u64 	%r93, %rd62;
$L__BB1_18:
	cvt.u32.u64 	%r48, %rd10;
	and.b32  	%r49, %r93, 31;
	shr.u32 	%r50, %r93, 3;
	and.b32  	%r51, %r50, 536870908;
	mov.u32 	%r52, _ZZ12sieve_middlePjmPKjmmE11small_table;
	add.s32 	%r53, %r52, %r51;
	mov.b32 	%r54, 1;
	shl.b32 	%r55, %r54, %r49;
	not.b32 	%r56, %r55;
	atom.shared.and.b32 	%r57, [%r53], %r56;
	add.s32 	%r93, %r93, %r48;
	setp.lt.u32 	%p10, %r93, 262144;
	@%p10 bra 	$L__BB1_18;
$L__BB1_19:
	add.s32 	%r92, %r92, %r3;
	cvt.s64.s32 	%rd60, %r92;
	setp.gt.u64 	%p11, %rd23, %rd60;
	@%p11 bra 	$L__BB1_10;
$L__BB1_20:
	bar.sync 	0;
	mov.u32 	%r94, %r2;
	@%p2 bra 	$L__BB1_24;
	setp.eq.s16 	%p13, %rs1, 3;
	ld.shared.u32 	%r58, [%r6];
	add.s64 	%rd31, %rd58, %rd4;
	shl.b64 	%rd32, %rd31, 2;
	add.s64 	%rd33, %rd1, %rd32;
	ld.global.u32 	%r59, [%rd33];
	and.b32  	%r60, %r59, %r58;
	st.global.u32 	[%rd33], %r60;
	mov.u32 	%r94, %r5;
	@%p13 bra 	$L__BB1_24;
	setp.eq.s16 	%p14, %rs1, 0;
	ld.shared.u32 	%r61, [%r8];
	cvt.u64.u32 	%rd34, %r5;
	add.s64 	%rd35, %rd58, %rd34;
	shl.b64 	%rd36, %rd35, 2;
	add.s64 	%rd37, %rd1, %rd36;
	ld.global.u32 	%r62, [%rd37];
	and.b32  	%r63, %r62, %r61;
	st.global.u32 	[%rd37], %r63;
	mov.u32 	%r94, %r9;
	@%p14 bra 	$L__BB1_24;
	ld.shared.u32 	%r64, [%r10];
	cvt.u64.u32 	%rd38, %r9;
	add.s64 	%rd39, %rd58, %rd38;
	shl.b64 	%rd40, %rd39, 2;
	add.s64 	%rd41, %rd1, %rd40;
	ld.global.u32 	%r65, [%rd41];
	and.b32  	%r66, %r65, %r64;
	st.global.u32 	[%rd41], %r66;
	mov.u32 	%r94, %r11;
$L__BB1_24:
	shl.b32 	%r67, %r94, 2;
	mov.u32 	%r68, _ZZ12sieve_middlePjmPKjmmE11small_table;
	add.s32 	%r69, %r68, %r67;
	ld.shared.u32 	%r70, [%r69];
	cvt.u64.u32 	%rd42, %r94;
	add.s64 	%rd43, %rd58, %rd42;
	shl.b64 	%rd44, %rd43, 2;
	add.s64 	%rd45, %rd1, %rd44;
	ld.global.u32 	%r71, [%rd45];
	and.b32  	%r72, %r71, %r70;
	st.global.u32 	[%rd45], %r72;
	add.s32 	%r73, %r94, %r3;
	add.s32 	%r74, %r69, %r7;
	ld.shared.u32 	%r75, [%r74];
	cvt.u64.u32 	%rd46, %r73;
	add.s64 	%rd47, %rd58, %rd46;
	shl.b64 	%rd48, %rd47, 2;
	add.s64 	%rd49, %rd1, %rd48;
	ld.global.u32 	%r76, [%rd49];
	and.b32  	%r77, %r76, %r75;
	st.global.u32 	[%rd49], %r77;
	add.s32 	%r78, %r73, %r3;
	add.s32 	%r79, %r74, %r7;
	ld.shared.u32 	%r80, [%r79];
	cvt.u64.u32 	%rd50, %r78;
	add.s64 	%rd51, %rd58, %rd50;
	shl.b64 	%rd52, %rd51, 2;
	add.s64 	%rd53, %rd1, %rd52;
	ld.global.u32 	%r81, [%rd53];
	and.b32  	%r82, %r81, %r80;
	st.global.u32 	[%rd53], %r82;
	add.s32 	%r83, %r78, %r3;
	add.s32 	%r84, %r79, %r7;
	ld.shared.u32 	%r85, [%r84];
	cvt.u64.u32 	%rd54, %r83;
	add.s64 	%rd55, %rd58, %rd54;
	shl.b64 	%rd56, %rd55, 2;
	add.s64 	%rd57, %rd1, %rd56;
	ld.global.u32 	%r86, [%rd57];
	and.b32  	%r87, %r86, %r85;
	st.global.u32 	[%rd57], %r87;
	add.s32 	%r94, %r83, %r3;
	setp.lt.u32 	%p15, %r94, 8192;
	@%p15 bra 	$L__BB1_24;
	bar.sync 	0;
	add.s32 	%r88, %r88, %r4;
	cvt.s64.s32 	%rd59, %r88;
	mul.wide.s32 	%rd58, %r88, 8192;
	setp.lt.u64 	%p16, %rd58, %rd21;
	@%p16 bra 	$L__BB1_2;
$L__BB1_26:
	ret;

}
	// .globl	_Z5sievePjmPKjmm
.visible .entry _Z5sievePjmPKjmm(
	.param .u64 .ptr .align 1 _Z5sievePjmPKjmm_param_0,
	.param .u64 _Z5sievePjmPKjmm_param_1,
	.param .u64 .ptr .align 1 _Z5sievePjmPKjmm_param_2,
	.param .u64 _Z5sievePjmPKjmm_param_3,
	.param .u64 _Z5sievePjmPKjmm_param_4
)
{
	.reg .pred 	%p<7>;
	.reg .b32 	%r<27>;
	.reg .b64 	%rd<29>;

	ld.param.u64 	%rd14, [_Z5sievePjmPKjmm_param_0];
	ld.param.u64 	%rd15, [_Z5sievePjmPKjmm_param_1];
	ld.param.u64 	%rd16, [_Z5sievePjmPKjmm_param_2];
	ld.param.u64 	%rd17, [_Z5sievePjmPKjmm_param_3];
	ld.param.u64 	%rd18, [_Z5sievePjmPKjmm_param_4];
	mov.u32 	%r9, %tid.x;
	mov.u32 	%r10, %ctaid.x;
	mov.u32 	%r1, %ntid.x;
	mad.lo.s32 	%r25, %r10, %r1, %r9;
	cvt.s64.s32 	%rd26, %r25;
	setp.le.u64 	%p1, %rd17, %rd26;
	@%p1 bra 	$L__BB2_12;
	mov.u32 	%r11, %nctaid.x;
	mul.lo.s32 	%r3, %r1, %r11;
	cvta.to.global.u64 	%rd2, %rd16;
	cvta.to.global.u64 	%rd3, %rd14;
	cvt.u32.u64 	%r13, %rd18;
$L__BB2_2:
	shl.b64 	%rd19, %rd26, 2;
	add.s64 	%rd20, %rd2, %rd19;
	ld.global.u32 	%rd5, [%rd20];
	and.b64  	%rd21, %rd18, -4294967296;
	setp.ne.s64 	%p2, %rd21, 0;
	@%p2 bra 	$L__BB2_4;
	cvt.u32.u64 	%r12, %rd5;
	rem.u32 	%r14, %r13, %r12;
	cvt.u64.u32 	%rd27, %r14;
	bra.uni 	$L__BB2_5;
$L__BB2_4:
	rem.u64 	%rd27, %rd18, %rd5;
$L__BB2_5:
	sub.s64 	%rd9, %rd5, %rd27;
	and.b64  	%rd22, %rd9, -4294967296;
	setp.ne.s64 	%p3, %rd22, 0;
	@%p3 bra 	$L__BB2_7;
	cvt.u32.u64 	%r15, %rd5;
	cvt.u32.u64 	%r16, %rd9;
	rem.u32 	%r17, %r16, %r15;
	cvt.u64.u32 	%rd28, %r17;
	bra.uni 	$L__BB2_8;
$L__BB2_7:
	rem.u64 	%rd28, %rd9, %rd5;
$L__BB2_8:
	setp.le.u64 	%p4, %rd15, %rd28;
	@%p4 bra 	$L__BB2_11;
	cvt.u32.u64 	%r26, %rd28;
	cvt.u32.u64 	%r18, %rd5;
$L__BB2_10:
	shr.u32 	%r19, %r26, 5;
	and.b32  	%r20, %r26, 31;
	mul.wide.u32 	%rd23, %r19, 4;
	add.s64 	%rd24, %rd3, %rd23;
	mov.b32 	%r21, 1;
	shl.b32 	%r22, %r21, %r20;
	not.b32 	%r23, %r22;
	atom.global.and.b32 	%r24, [%rd24], %r23;
	add.s32 	%r26, %r26, %r18;
	cvt.u64.u32 	%rd25, %r26;
	setp.gt.u64 	%p5, %rd15, %rd25;
	@%p5 bra 	$L__BB2_10;
$L__BB2_11:
	add.s32 	%r25, %r25, %r3;
	cvt.s64.s32 	%rd26, %r25;
	setp.gt.u64 	%p6, %rd17, %rd26;
	@%p6 bra 	$L__BB2_2;
$L__BB2_12:
	ret;

}
	// .globl	_Z5countPKymPj
.visible .entry _Z5countPKymPj(
	.param .u64 .ptr .align 1 _Z5countPKymPj_param_0,
	.param .u64 _Z5countPKymPj_param_1,
	.param .u64 .ptr .align 1 _Z5countPKymPj_param_2
)
{
	.reg .pred 	%p<12>;
	.reg .b32 	%r<44>;
	.reg .b64 	%rd<15>;
	// demoted variable
	.shared .align 4 .b8 _ZZ5countPKymPjE5cache[1024];
	ld.param.u64 	%rd5, [_Z5countPKymPj_param_0];
	ld.param.u64 	%rd6, [_Z5countPKymPj_param_1];
	ld.param.u64 	%rd7, [_Z5countPKymPj_param_2];
	mov.u32 	%r1, %tid.x;
	mov.u32 	%r2, %ctaid.x;
	mov.u32 	%r3, %ntid.x;
	mad.lo.s32 	%r43, %r2, %r3, %r1;
	shl.b32 	%r11, %r1, 2;
	mov.u32 	%r12, _ZZ5countPKymPjE5cache;
	add.s32 	%r5, %r12, %r11;
	mov.b32 	%r13, 0;
	st.shared.u32 	[%r5], %r13;
	cvt.s64.s32 	%rd14, %r43;
	setp.le.u64 	%p1, %rd6, %rd14;
	@%p1 bra 	$L__BB3_4;
	mov.u32 	%r15, %nctaid.x;
	mul.lo.s32 	%r6, %r3, %r15;
	cvta.to.global.u64 	%rd2, %rd5;
	mov.b32 	%r42, 0;
$L__BB3_2:
	shl.b64 	%rd8, %rd14, 3;
	add.s64 	%rd9, %rd2, %rd8;
	ld.global.u64 	%rd10, [%rd9];
	popc.b64 	%r16, %rd10;
	add.s32 	%r42, %r42, %r16;
	add.s32 	%r43, %r43, %r6;
	cvt.s64.s32 	%rd14, %r43;
	setp.gt.u64 	%p2, %rd6, %rd14;
	@%p2 bra 	$L__BB3_2;
	st.shared.u32 	[%r5], %r42;
$L__BB3_4:
	bar.sync 	0;
	setp.gt.u32 	%p3, %r1, 127;
	@%p3 bra 	$L__BB3_6;
	ld.shared.u32 	%r17, [%r5+512];
	ld.shared.u32 	%r18, [%r5];
	add.s32 	%r19, %r18, %r17;
	st.shared.u32 	[%r5], %r19;
$L__BB3_6:
	bar.sync 	0;
	setp.gt.u32 	%p4, %r1, 63;
	@%p4 bra 	$L__BB3_8;
	ld.shared.u32 	%r20, [%r5+256];
	ld.shared.u32 	%r21, [%r5];
	add.s32 	%r22, %r21, %r20;
	st.shared.u32 	[%r5], %r22;
$L__BB3_8:
	bar.sync 	0;
	setp.gt.u32 	%p5, %r1, 31;
	@%p5 bra 	$L__BB3_10;
	ld.shared.u32 	%r23, [%r5+128];
	ld.shared.u32 	%r24, [%r5];
	add.s32 	%r25, %r24, %r23;
	st.shared.u32 	[%r5], %r25;
$L__BB3_10:
	bar.sync 	0;
	setp.gt.u32 	%p6, %r1, 15;
	@%p6 bra 	$L__BB3_12;
	ld.shared.u32 	%r26, [%r5+64];
	ld.shared.u32 	%r27, [%r5];
	add.s32 	%r28, %r27, %r26;
	st.shared.u32 	[%r5], %r28;
$L__BB3_12:
	bar.sync 	0;
	setp.gt.u32 	%p7, %r1, 7;
	@%p7 bra 	$L__BB3_14;
	ld.shared.u32 	%r29, [%r5+32];
	ld.shared.u32 	%r30, [%r5];
	add.s32 	%r31, %r30, %r29;
	st.shared.u32 	[%r5], %r31;
$L__BB3_14:
	bar.sync 	0;
	setp.gt.u32 	%p8, %r1, 3;
	@%p8 bra 	$L__BB3_16;
	ld.shared.u32 	%r32, [%r5+16];
	ld.shared.u32 	%r33, [%r5];
	add.s32 	%r34, %r33, %r32;
	st.shared.u32 	[%r5], %r34;
$L__BB3_16:
	bar.sync 	0;
	setp.gt.u32 	%p9, %r1, 1;
	@%p9 bra 	$L__BB3_18;
	ld.shared.u32 	%r35, [%r5+8];
	ld.shared.u32 	%r36, [%r5];
	add.s32 	%r37, %r36, %r35;
	st.shared.u32 	[%r5], %r37;
$L__BB3_18:
	bar.sync 	0;
	setp.ne.s32 	%p10, %r1, 0;
	@%p10 bra 	$L__BB3_20;
	ld.shared.u32 	%r38, [_ZZ5countPKymPjE5cache+4];
	ld.shared.u32 	%r39, [%r5];
	add.s32 	%r40, %r39, %r38;
	st.shared.u32 	[%r5], %r40;
$L__BB3_20:
	setp.ne.s32 	%p11, %r1, 0;
	bar.sync 	0;
	@%p11 bra 	$L__BB3_22;
	ld.shared.u32 	%r41, [_ZZ5countPKymPjE5cache];
	cvta.to.global.u64 	%rd11, %rd7;
	mul.wide.u32 	%rd12, %r2, 4;
	add.s64 	%rd13, %rd11, %rd12;
	st.global.u32 	[%rd13], %r41;
$L__BB3_22:
	ret;

}
	// .globl	_ZN3cub18CUB_300001_SM_10006detail11EmptyKernelIvEEvv
.visible .entry _ZN3cub18CUB_300001_SM_10006detail11EmptyKernelIvEEvv()
{


	ret;

}
	// .globl	_ZN3cub18CUB_300001_SM_10006detail8for_each13static_kernelINS2_12policy_hub_t12policy_500_tEmN6thrust24THRUST_300001_SM_1000_NS8cuda_cub20__uninitialized_fill7functorINS7_10device_ptrIjEEjEEEEvT0_T1_
.visible .entry _ZN3cub18CUB_300001_SM_10006detail8for_each13static_kernelINS2_12policy_hub_t12policy_500_tEmN6thrust24THRUST_300001_SM_1000_NS8cuda_cub20__uninitialized_fill7functorINS7_10device_ptrIjEEjEEEEvT0_T1_(
	.param .u64 _ZN3cub18CUB_300001_SM_10006detail8for_each13static_kernelINS2_12policy_hub_t12policy_500_tEmN6thrust24THRUST_300001_SM_1000_NS8cuda_cub20__uninitialized_fill7functorINS7_10device_ptrIjEEjEEEEvT0_T1__param_0,
	.param .align 8 .b8 _ZN3cub18CUB_300001_SM_10006detail8for_each13static_kernelINS2_12policy_hub_t12policy_500_tEmN6thrust24THRUST_300001_SM_1000_NS8cuda_cub20__uninitialized_fill7functorINS7_10device_ptrIjEEjEEEEvT0_T1__param_1[16]
)
.maxntid 256
{
	.reg .pred 	%p<4>;
	.reg .b16 	%rs<5>;
	.reg .b32 	%r<12>;
	.reg .b64 	%rd<16>;

	ld.param.u32 	%r3, [_ZN3cub18CUB_300001_SM_10006detail8for_each13static_kernelINS2_12policy_hub_t12policy_500_tEmN6thrust24THRUST_300001_SM_1000_NS8cuda_cub20__uninitialized_fill7functorINS7_10device_ptrIjEEjEEEEvT0_T1__param_1+8];
	ld.param.u64 	%rd4, [_ZN3cub18CUB_300001_SM_10006detail8for_each13static_kernelINS2_12policy_hub_t12policy_500_tEmN6thrust24THRUST_300001_SM_1000_NS8cuda_cub20__uninitialized_fill7functorINS7_10device_ptrIjEEjEEEEvT0_T1__param_1];
	ld.param.u64 	%rd5, [_ZN3cub18CUB_300001_SM_10006detail8for_each13static_kernelINS2_12policy_hub_t12policy_500_tEmN6thrust24THRUST_300001_SM_1000_NS8cuda_cub20__uninitialized_fill7functorINS7_10device_ptrIjEEjEEEEvT0_T1__param_0];
	mov.u32 	%r9, %ctaid.x;
	mul.wide.u32 	%rd1, %r9, 512;
	sub.s64 	%rd2, %rd5, %rd1;
	setp.lt.u64 	%p1, %rd2, 512;
	@%p1 bra 	$L__BB5_2;
	mov.u32 	%r11, %tid.x;
	cvta.to.global.u64 	%rd11, %rd4;
	cvt.u64.u32 	%rd12, %r11;
	add.s64 	%rd13, %rd1, %rd12;
	shl.b64 	%rd14, %rd13, 2;
	add.s64 	%rd15, %rd11, %rd14;
	st.global.u32 	[%rd15], %r3;
	st.global.u32 	[%rd15+1024], %r3;
	bra.uni 	$L__BB5_6;
$L__BB5_2:
	cvta.to.global.u64 	%rd6, %rd4;
	mov.u32 	%r2, %tid.x;
	cvt.u64.u32 	%rd7, %r2;
	setp.le.u64 	%p2, %rd2, %rd7;
	add.s64 	%rd8, %rd1, %rd7;
	shl.b64 	%rd9, %rd8, 2;
	add.s64 	%rd3, %rd6, %rd9;
	@%p2 bra 	$L__BB5_4;
	st.global.u32 	[%rd3], %r3;
$L__BB5_4:
	add.s32 	%r10, %r2, 256;
	cvt.u64.u32 	%rd10, %r10;
	setp.le.u64 	%p3, %rd2, %rd10;
	@%p3 bra 	$L__BB5_6;
	st.global.u32 	[%rd3+1024], %r3;
$L__BB5_6:
	ret;

}
	// .globl	_ZN3cub18CUB_300001_SM_10006detail8for_each13static_kernelINS2_12policy_hub_t12policy_500_tEmN6thrust24THRUST_300001_SM_1000_NS8cuda_cub20__uninitialized_fill7functorINS7_10device_ptrIyEEyEEEEvT0_T1_
.visible .entry _ZN3cub18CUB_300001_SM_10006detail8for_each13static_kernelINS2_12policy_hub_t12policy_500_tEmN6thrust24THRUST_300001_SM_1000_NS8cuda_cub20__uninitialized_fill7functorINS7_10device_ptrIyEEyEEEEvT0_T1_(
	.param .u64 _ZN3cub18CUB_300001_SM_10006detail8for_each13static_kernelINS2_12policy_hub_t12policy_500_tEmN6thrust24THRUST_300001_SM_1000_NS8cuda_cub20__uninitialized_fill7functorINS7_10device_ptrIyEEyEEEEvT0_T1__param_0,
	.param .align 8 .b8 _ZN3cub18CUB_300001_SM_10006detail8for_each13static_kernelINS2_12policy_hub_t12policy_500_tEmN6thrust24THRUST_300001_SM_1000_NS8cuda_cub20__uninitialized_fill7functorINS7_10device_ptrIyEEyEEEEvT0_T1__param_1[16]
)
.maxntid 256
{
	.reg .pred 	%p<4>;
	.reg .b32 	%r<5>;
	.reg .b64 	%rd<18>;

	ld.param.u64 	%rd6, [_ZN3cub18CUB_300001_SM_10006detail8for_each13static_kernelINS2_12policy_hub_t12policy_500_tEmN6thrust24THRUST_300001_SM_1000_NS8cuda_cub20__uninitialized_fill7functorINS7_10device_ptrIyEEyEEEEvT0_T1__param_1+8];
	ld.param.u64 	%rd5, [_ZN3cub18CUB_300001_SM_10006detail8for_each13static_kernelINS2_12policy_hub_t12policy_500_tEmN6thrust24THRUST_300001_SM_1000_NS8cuda_cub20__uninitialized_fill7functorINS7_10device_ptrIyEEyEEEEvT0_T1__param_1];
	ld.param.u64 	%rd7, [_ZN3cub18CUB_300001_SM_10006detail8for_each13static_kernelINS2_12policy_hub_t12policy_500_tEmN6thrust24THRUST_300001_SM_1000_NS8cuda_cub20__uninitialized_fill7functorINS7_10device_ptrIyEEyEEEEvT0_T1__param_0];
	mov.u32 	%r2, %ctaid.x;
	mul.wide.u32 	%rd1, %r2, 512;
	sub.s64 	%rd2, %rd7, %rd1;
	setp.lt.u64 	%p1, %rd2, 512;
	@%p1 bra 	$L__BB6_2;
	mov.u32 	%r4, %tid.x;
	cvta.to.global.u64 	%rd13, %rd5;
	cvt.u64.u32 	%rd14, %r4;
	add.s64 	%rd15, %rd1, %rd14;
	shl.b64 	%rd16, %rd15, 3;
	add.s64 	%rd17, %rd13, %rd16;
	st.global.u64 	[%rd17], %rd6;
	st.global.u64 	[%rd17+2048], %rd6;
	bra.uni 	$L__BB6_6;
$L__BB6_2:
	cvta.to.global.u64 	%rd8, %rd5;
	mov.u32 	%r1, %tid.x;
	cvt.u64.u32 	%rd9, %r1;
	setp.le.u64 	%p2, %rd2, %rd9;
	add.s64 	%rd10, %rd1, %rd9;
	shl.b64 	%rd11, %rd10, 3;
	add.s64 	%rd4, %rd8, %rd11;
	@%p2 bra 	$L__BB6_4;
	st.global.u64 	[%rd4], %rd6;
$L__BB6_4:
	add.s32 	%r3, %r1, 256;
	cvt.u64.u32 	%rd12, %r3;
	setp.le.u64 	%p3, %rd2, %rd12;
	@%p3 bra 	$L__BB6_6;
	st.global.u64 	[%rd4+2048], %rd6;
$L__BB6_6:
	ret;

}


// ===== COMPILED SASS (sm_100) =====

	.target	sm_100

	.elftype	@"ET_EXEC"


//--------------------- .note.nv.tkinfo           --------------------------
	.section	.note.nv.tkinfo,"",@"SHT_NOTE"
	.sectionflags	@"SHF_NOTE_NV_TKINFO"
	.tkinfo
        /*0018*/ 	.word	0x00000002
        /*0030*/ 	.string	""
        /*0030*/ 	.string	"ptxas"
        /*0030*/ 	.string	"Cuda compilation tools, release 13.0, V13.0.88"
        /*0030*/ 	.string	"Build cuda_13.0.r13.0/compiler.36424714_0"
        /*0030*/ 	.string	"-arch sm_100 -m 64 "



//--------------------- .note.nv.cuinfo           --------------------------
	.section	.note.nv.cuinfo,"",@"SHT_NOTE"
	.sectionflags	@"SHF_NOTE_NV_CUINFO"
        /*0018*/ 	.short	0x0002
        /*001a*/ 	.short	0x0064
        /*001c*/ 	.short	0x0082
	.zero		2


//--------------------- .nv.info                  --------------------------
	.section	.nv.info,"",@"SHT_CUDA_INFO"
	.align	4


	//----- nvinfo : EIATTR_REGCOUNT
	.align		4
        /*0000*/ 	.byte	0x04, 0x2f
        /*0002*/ 	.short	(.L_44 - .L_43)
	.align		4
.L_43:
        /*0004*/ 	.word	index@(_Z11sieve_smallPymPKjmPKymm)
        /*0008*/ 	.word	0x00000020


	//----- nvinfo : EIATTR_FRAME_SIZE
	.align		4
.L_44:
        /*000c*/ 	.byte	0x04, 0x11
        /*000e*/ 	.short	(.L_46 - .L_45)
	.align		4
.L_45:
        /*0010*/ 	.word	index@($__internal_3_$__cuda_sm20_rem_u64)
        /*0014*/ 	.word	0x00000048


	//----- nvinfo : EIATTR_FRAME_SIZE
	.align		4
.L_46:
        /*0018*/ 	.byte	0x04, 0x11
        /*001a*/ 	.short	(.L_48 - .L_47)
	.align		4
.L_47:
        /*001c*/ 	.word	index@(_Z11sieve_smallPymPKjmPKymm)
        /*0020*/ 	.word	0x00000048


	//----- nvinfo : EIATTR_REGCOUNT
	.align		4
.L_48:
        /*0024*/ 	.byte	0x04, 0x2f
        /*0026*/ 	.short	(.L_50 - .L_49)
	.align		4
.L_49:
        /*0028*/ 	.word	index@(_Z12sieve_middlePjmPKjmm)
        /*002c*/ 	.word	0x0000001c


	//----- nvinfo : EIATTR_FRAME_SIZE
	.align		4
.L_50:
        /*0030*/ 	.byte	0x04, 0x11
        /*0032*/ 	.short	(.L_52 - .L_51)
	.align		4
.L_51:
        /*0034*/ 	.word	index@($__internal_2_$__cuda_sm20_rem_u64)
        /*0038*/ 	.word	0x00000000


	//----- nvinfo : EIATTR_FRAME_SIZE
	.align		4
.L_52:
        /*003c*/ 	.byte	0x04, 0x11
        /*003e*/ 	.short	(.L_54 - .L_53)
	.align		4
.L_53:
        /*0040*/ 	.word	index@($__internal_1_$__cuda_sm20_div_u16)
        /*0044*/ 	.word	0x00000000


	//----- nvinfo : EIATTR_FRAME_SIZE
	.align		4
.L_54:
        /*0048*/ 	.byte	0x04, 0x11
        /*004a*/ 	.short	(.L_56 - .L_55)
	.align		4
.L_55:
        /*004c*/ 	.word	index@(_Z12sieve_middlePjmPKjmm)
        /*0050*/ 	.word	0x00000000


	//----- nvinfo : EIATTR_REGCOUNT
	.align		4
.L_56:
        /*0054*/ 	.byte	0x04, 0x2f
        /*0056*/ 	.short	(.L_58 - .L_57)
	.align		4
.L_57:
        /*0058*/ 	.word	index@(_Z5sievePjmPKjmm)
        /*005c*/ 	.word	0x00000014


	//----- nvinfo : EIATTR_FRAME_SIZE
	.align		4
.L_58:
        /*0060*/ 	.byte	0x04, 0x11
        /*0062*/ 	.short	(.L_60 - .L_59)
	.align		4
.L_59:
        /*0064*/ 	.word	index@($__internal_0_$__cuda_sm20_rem_u64)
        /*0068*/ 	.word	0x00000000


	//----- nvinfo : EIATTR_FRAME_SIZE
	.align		4
.L_60:
        /*006c*/ 	.byte	0x04, 0x11
        /*006e*/ 	.short	(.L_62 - .L_61)
	.align		4
.L_61:
        /*0070*/ 	.word	index@(_Z5sievePjmPKjmm)
        /*0074*/ 	.word	0x00000000


	//----- nvinfo : EIATTR_REGCOUNT
	.align		4
.L_62:
        /*0078*/ 	.byte	0x04, 0x2f
        /*007a*/ 	.short	(.L_64 - .L_63)
	.align		4
.L_63:
        /*007c*/ 	.word	index@(_Z5countPKymPj)
        /*0080*/ 	.word	0x0000000f


	//----- nvinfo : EIATTR_FRAME_SIZE
	.align		4
.L_64:
        /*0084*/ 	.byte	0x04, 0x11
        /*0086*/ 	.short	(.L_66 - .L_65)
	.align		4
.L_65:
        /*0088*/ 	.word	index@(_Z5countPKymPj)
        /*008c*/ 	.word	0x00000000


	//----- nvinfo : EIATTR_REGCOUNT
	.align		4
.L_66:
        /*0090*/ 	.byte	0x04, 0x2f
        /*0092*/ 	.short	(.L_68 - .L_67)
	.align		4
.L_67:
        /*0094*/ 	.word	index@(_ZN3cub18CUB_300001_SM_10006detail11EmptyKernelIvEEvv)
        /*0098*/ 	.word	0x00000004


	//----- nvinfo : EIATTR_FRAME_SIZE
	.align		4
.L_68:
        /*009c*/ 	.byte	0x04, 0x11
        /*009e*/ 	.short	(.L_70 - .L_69)
	.align		4
.L_69:
        /*00a0*/ 	.word	index@(_ZN3cub18CUB_300001_SM_10006detail11EmptyKernelIvEEvv)
        /*00a4*/ 	.word	0x00000000


	//----- nvinfo : EIATTR_REGCOUNT
	.align		4
.L_70:
        /*00a8*/ 	.byte	0x04, 0x2f
        /*00aa*/ 	.short	(.L_72 - .L_71)
	.align		4
.L_71:
        /*00ac*/ 	.word	index@(_ZN3cub18CUB_300001_SM_10006detail8for_each13static_kernelINS2_12policy_hub_t12policy_500_tEmN6thrust24THRUST_300001_SM_1000_NS8cuda_cub20__uninitialized_fill7functorINS7_10device_ptrIjEEjEEEEvT0_T1_)
        /*00b0*/ 	.word	0x00000008


	//----- nvinfo : EIATTR_FRAME_SIZE
	.align		4
.L_72:
        /*00b4*/ 	.byte	0x04, 0x11
        /*00b6*/ 	.short	(.L_74 - .L_73)
	.align		4
.L_73:
        /*00b8*/ 	.word	index@(_ZN3cub18CUB_300001_SM_10006detail8for_each13static_kernelINS2_12policy_hub_t12policy_500_tEmN6thrust24THRUST_300001_SM_1000_NS8cuda_cub20__uninitialized_fill7functorINS7_10device_ptrIjEEjEEEEvT0_T1_)
        /*00bc*/ 	.word	0x00000000


	//----- nvinfo : EIATTR_REGCOUNT
	.align		4
.L_74:
        /*00c0*/ 	.byte	0x04, 0x2f
        /*00c2*/ 	.short	(.L_76 - .L_75)
	.align		4
.L_75:
        /*00c4*/ 	.word	index@(_ZN3cub18CUB_300001_SM_10006detail8for_each13static_kernelINS2_12policy_hub_t12policy_500_tEmN6thrust24THRUST_300001_SM_1000_NS8cuda_cub20__uninitialized_fill7functorINS7_10device_ptrIyEEyEEEEvT0_T1_)
        /*00c8*/ 	.word	0x00000009


	//----- nvinfo : EIATTR_FRAME_SIZE
	.align		4
.L_76:
        /*00cc*/ 	.byte	0x04, 0x11
        /*00ce*/ 	.short	(.L_78 - .L_77)
	.align		4
.L_77:
        /*00d0*/ 	.word	index@(_ZN3cub18CUB_300001_SM_10006detail8for_each13static_kernelINS2_12policy_hub_t12policy_500_tEmN6thrust24THRUST_300001_SM_1000_NS8cuda_cub20__uninitialized_fill7functorINS7_10device_ptrIyEEyEEEEvT0_T1_)
        /*00d4*/ 	.word	0x00000000


	//----- nvinfo : EIATTR_MIN_STACK_SIZE
	.align		4
.L_78:
        /*00d8*/ 	.byte	0x04, 0x12
        /*00da*/ 	.short	(.L_80 - .L_79)
	.align		4
.L_79:
        /*00dc*/ 	.word	index@(_ZN3cub18CUB_300001_SM_10006detail8for_each13static_kernelINS2_12policy_hub_t12policy_500_tEmN6thrust24THRUST_300001_SM_1000_NS8cuda_cub20__uninitialized_fill7functorINS7_10device_ptrIyEEyEEEEvT0_T1_)
        /*00e0*/ 	.word	0x00000000


	//----- nvinfo : EIATTR_MIN_STACK_SIZE
	.align		4
.L_80:
        /*00e4*/ 	.byte	0x04, 0x12
        /*00e6*/ 	.short	(.L_82 - .L_81)
	.align		4
.L_81:
        /*00e8*/ 	.word	index@(_ZN3cub18CUB_300001_SM_10006detail8for_each13static_kernelINS2_12policy_hub_t12policy_500_tEmN6thrust24THRUST_300001_SM_1000_NS8cuda_cub20__uninitialized_fill7functorINS7_10device_ptrIjEEjEEEEvT0_T1_)
        /*00ec*/ 	.word	0x00000000


	//----- nvinfo : EIATTR_MIN_STACK_SIZE
	.align		4
.L_82:
        /*00f0*/ 	.byte	0x04, 0x12
        /*00f2*/ 	.short	(.L_84 - .L_83)
	.align		4
.L_83:
        /*00f4*/ 	.word	index@(_ZN3cub18CUB_300001_SM_10006detail11EmptyKernelIvEEvv)
        /*00f8*/ 	.word	0x00000000


	//----- nvinfo : EIATTR_MIN_STACK_SIZE
	.align		4
.L_84:
        /*00fc*/ 	.byte	0x04, 0x12
        /*00fe*/ 	.short	(.L_86 - .L_85)
	.align		4
.L_85:
        /*0100*/ 	.word	index@(_Z5countPKymPj)
        /*0104*/ 	.word	0x00000000


	//----- nvinfo : EIATTR_MIN_STACK_SIZE
	.align		4
.L_86:
        /*0108*/ 	.byte	0x04, 0x12
        /*010a*/ 	.short	(.L_88 - .L_87)
	.align		4
.L_87:
        /*010c*/ 	.word	index@(_Z5sievePjmPKjmm)
        /*0110*/ 	.word	0x00000000


	//----- nvinfo : EIATTR_MIN_STACK_SIZE
	.align		4
.L_88:
        /*0114*/ 	.byte	0x04, 0x12
        /*0116*/ 	.short	(.L_90 - .L_89)
	.align		4
.L_89:
        /*0118*/ 	.word	index@(_Z12sieve_middlePjmPKjmm)
        /*011c*/ 	.word	0x00000000


	//----- nvinfo : EIATTR_MIN_STACK_SIZE
	.align		4
.L_90:
        /*0120*/ 	.byte	0x04, 0x12
        /*0122*/ 	.short	(.L_92 - .L_91)
	.align		4
.L_91:
        /*0124*/ 	.word	index@(_Z11sieve_smallPymPKjmPKymm)
        /*0128*/ 	.word	0x00000048
.L_92:


//--------------------- .nv.compat                --------------------------
	.section	.nv.compat,"",@"SHT_CUDA_COMPAT_INFO"
	.align	4
        /*0000*/ 	.byte	0x02, 0x09, 0x00, 0x00, 0x02, 0x02, 0x01, 0x00, 0x02, 0x05, 0x05, 0x00, 0x03, 0x07, 0x01, 0x01
        /*0010*/ 	.byte	0x02, 0x03, 0x00, 0x00, 0x02, 0x06, 0x01, 0x00, 0x04, 0x0b, 0x08, 0x00, 0x01, 0x00, 0x00, 0x00
        /*0020*/ 	.byte	0x00, 0x00, 0x00, 0x00


//--------------------- .nv.info._ZN3cub18CUB_300001_SM_10006detail8for_each13static_kernelINS2_12policy_hub_t12policy_500_tEmN6thrust24THRUST_300001_SM_1000_NS8cuda_cub20__uninitialized_fill7functorINS7_10device_ptrIyEEyEEEEvT0_T1_ --------------------------
	.section	.nv.info._ZN3cub18CUB_300001_SM_10006detail8for_each13static_kernelINS2_12policy_hub_t12policy_500_tEmN6thrust24THRUST_300001_SM_1000_NS8cuda_cub20__uninitialized_fill7functorINS7_10device_ptrIyEEyEEEEvT0_T1_,"",@"SHT_CUDA_INFO"
	.sectionflags	@""
	.align	4


	//----- nvinfo : EIATTR_CUDA_API_VERSION
	.align		4
        /*0000*/ 	.byte	0x04, 0x37
        /*0002*/ 	.short	(.L_94 - .L_93)
.L_93:
        /*0004*/ 	.word	0x00000082


	//----- nvinfo : EIATTR_KPARAM_INFO
	.align		4
.L_94:
        /*0008*/ 	.byte	0x04, 0x17
        /*000a*/ 	.short	(.L_96 - .L_95)
.L_95:
        /*000c*/ 	.word	0x00000000
        /*0010*/ 	.short	0x0001
        /*0012*/ 	.short	0x0008
        /*0014*/ 	.byte	0x00, 0xf0, 0x41, 0x00


	//----- nvinfo : EIATTR_KPARAM_INFO
	.align		4
.L_96:
        /*0018*/ 	.byte	0x04, 0x17
        /*001a*/ 	.short	(.L_98 - .L_97)
.L_97:
        /*001c*/ 	.word	0x00000000
        /*0020*/ 	.short	0x0000
        /*0022*/ 	.short	0x0000
        /*0024*/ 	.byte	0x00, 0xf0, 0x21, 0x00


	//----- nvinfo : EIATTR_SPARSE_MMA_MASK
	.align		4
.L_98:
        /*0028*/ 	.byte	0x03, 0x50
        /*002a*/ 	.short	0x0000


	//----- nvinfo : EIATTR_MAXREG_COUNT
	.align		4
        /*002c*/ 	.byte	0x03, 0x1b
        /*002e*/ 	.short	0x00ff


	//----- nvinfo : EIATTR_MERCURY_ISA_VERSION
	.align		4
        /*0030*/ 	.byte	0x03, 0x5f
        /*0032*/ 	.short	0x0101


	//----- nvinfo : EIATTR_VRC_CTA_INIT_COUNT
	.align		4
        /*0034*/ 	.byte	0x02, 0x4a
	.zero		1
	.zero		1


	//----- nvinfo : EIATTR_EXIT_INSTR_OFFSETS
	.align		4
        /*0038*/ 	.byte	0x04, 0x1c
        /*003a*/ 	.short	(.L_100 - .L_99)


	//   ....[0]....
.L_99:
        /*003c*/ 	.word	0x00000130


	//   ....[1]....
        /*0040*/ 	.word	0x00000230


	//   ....[2]....
        /*0044*/ 	.word	0x00000260


	//----- nvinfo : EIATTR_MAX_THREADS
	.align		4
.L_100:
        /*0048*/ 	.byte	0x04, 0x05
        /*004a*/ 	.short	(.L_102 - .L_101)
.L_101:
        /*004c*/ 	.word	0x00000100
        /*0050*/ 	.word	0x00000001
        /*0054*/ 	.word	0x00000001


	//----- nvinfo : EIATTR_CBANK_PARAM_SIZE
	.align		4
.L_102:
        /*0058*/ 	.byte	0x03, 0x19
        /*005a*/ 	.short	0x0018


	//----- nvinfo : EIATTR_PARAM_CBANK
	.align		4
        /*005c*/ 	.byte	0x04, 0x0a
        /*005e*/ 	.short	(.L_104 - .L_103)
	.align		4
.L_103:
        /*0060*/ 	.word	index@(.nv.constant0._ZN3cub18CUB_300001_SM_10006detail8for_each13static_kernelINS2_12policy_hub_t12policy_500_tEmN6thrust24THRUST_300001_SM_1000_NS8cuda_cub20__uninitialized_fill7functorINS7_10device_ptrIyEEyEEEEvT0_T1_)
        /*0064*/ 	.short	0x0380
        /*0066*/ 	.short	0x0018


	//----- nvinfo : EIATTR_SW_WAR
	.align		4
.L_104:
        /*0068*/ 	.byte	0x04, 0x36
        /*006a*/ 	.short	(.L_106 - .L_105)
.L_105:
        /*006c*/ 	.word	0x00000008
.L_106:


//--------------------- .nv.info._ZN3cub18CUB_300001_SM_10006detail8for_each13static_kernelINS2_12policy_hub_t12policy_500_tEmN6thrust24THRUST_300001_SM_1000_NS8cuda_cub20__uninitialized_fill7functorINS7_10device_ptrIjEEjEEEEvT0_T1_ --------------------------
	.section	.nv.info._ZN3cub18CUB_300001_SM_10006detail8for_each13static_kernelINS2_12policy_hub_t12policy_500_tEmN6thrust24THRUST_300001_SM_1000_NS8cuda_cub20__uninitialized_fill7functorINS7_10device_ptrIjEEjEEEEvT0_T1_,"",@"SHT_CUDA_INFO"
	.sectionflags	@""
	.align	4


	//----- nvinfo : EIATTR_CUDA_API_VERSION
	.align		4
        /*0000*/ 	.byte	0x04, 0x37
        /*0002*/ 	.short	(.L_108 - .L_107)
.L_107:
        /*0004*/ 	.word	0x00000082


	//----- nvinfo : EIATTR_KPARAM_INFO
	.align		4
.L_108:
        /*0008*/ 	.byte	0x04, 0x17
        /*000a*/ 	.short	(.L_110 - .L_109)
.L_109:
        /*000c*/ 	.word	0x00000000
        /*0010*/ 	.short	0x0001
        /*0012*/ 	.short	0x0008
        /*0014*/ 	.byte	0x00, 0xf0, 0x41, 0x00


	//----- nvinfo : EIATTR_KPARAM_INFO
	.align		4
.L_110:
        /*0018*/ 	.byte	0x04, 0x17
        /*001a*/ 	.short	(.L_112 - .L_111)
.L_111:
        /*001c*/ 	.word	0x00000000
        /*0020*/ 	.short	0x0000
        /*0022*/ 	.short	0x0000
        /*0024*/ 	.byte	0x00, 0xf0, 0x21, 0x00


	//----- nvinfo : EIATTR_SPARSE_MMA_MASK
	.align		4
.L_112:
        /*0028*/ 	.byte	0x03, 0x50
        /*002a*/ 	.short	0x0000


	//----- nvinfo : EIATTR_MAXREG_COUNT
	.align		4
        /*002c*/ 	.byte	0x03, 0x1b
        /*002e*/ 	.short	0x00ff


	//----- nvinfo : EIATTR_MERCURY_ISA_VERSION
	.align		4
        /*0030*/ 	.byte	0x03, 0x5f
        /*0032*/ 	.short	0x0101


	//----- nvinfo : EIATTR_VRC_CTA_INIT_COUNT
	.align		4
        /*0034*/ 	.byte	0x02, 0x4a
	.zero		1
	.zero		1


	//----- nvinfo : EIATTR_EXIT_INSTR_OFFSETS
	.align		4
        /*0038*/ 	.byte	0x04, 0x1c
        /*003a*/ 	.short	(.L_114 - .L_113)


	//   ....[0]....
.L_113:
        /*003c*/ 	.word	0x00000130


	//   ....[1]....
        /*0040*/ 	.word	0x00000230


	//   ....[2]....
        /*0044*/ 	.word	0x00000260


	//----- nvinfo : EIATTR_MAX_THREADS
	.align		4
.L_114:
        /*0048*/ 	.byte	0x04, 0x05
        /*004a*/ 	.short	(.L_116 - .L_115)
.L_115:
        /*004c*/ 	.word	0x00000100
        /*0050*/ 	.word	0x00000001
        /*0054*/ 	.word	0x00000001


	//----- nvinfo : EIATTR_CBANK_PARAM_SIZE
	.align		4
.L_116:
        /*0058*/ 	.byte	0x03, 0x19
        /*005a*/ 	.short	0x0018


	//----- nvinfo : EIATTR_PARAM_CBANK
	.align		4
        /*005c*/ 	.byte	0x04, 0x0a
        /*005e*/ 	.short	(.L_118 - .L_117)
	.align		4
.L_117:
        /*0060*/ 	.word	index@(.nv.constant0._ZN3cub18CUB_300001_SM_10006detail8for_each13static_kernelINS2_12policy_hub_t12policy_500_tEmN6thrust24THRUST_300001_SM_1000_NS8cuda_cub20__uninitialized_fill7functorINS7_10device_ptrIjEEjEEEEvT0_T1_)
        /*0064*/ 	.short	0x0380
        /*0066*/ 	.short	0x0018


	//----- nvinfo : EIATTR_SW_WAR
	.align		4
.L_118:
        /*0068*/ 	.byte	0x04, 0x36
        /*006a*/ 	.short	(.L_120 - .L_119)
.L_119:
        /*006c*/ 	.word	0x00000008
.L_120:


//--------------------- .nv.info._ZN3cub18CUB_300001_SM_10006detail11EmptyKernelIvEEvv --------------------------
	.section	.nv.info._ZN3cub18CUB_300001_SM_10006detail11EmptyKernelIvEEvv,"",@"SHT_CUDA_INFO"
	.sectionflags	@""
	.align	4


	//----- nvinfo : EIATTR_CUDA_API_VERSION
	.align		4
        /*0000*/ 	.byte	0x04, 0x37
        /*0002*/ 	.short	(.L_122 - .L_121)
.L_121:
        /*0004*/ 	.word	0x00000082


	//----- nvinfo : EIATTR_SPARSE_MMA_MASK
	.align		4
.L_122:
        /*0008*/ 	.byte	0x03, 0x50
        /*000a*/ 	.short	0x0000


	//----- nvinfo : EIATTR_MAXREG_COUNT
	.align		4
        /*000c*/ 	.byte	0x03, 0x1b
        /*000e*/ 	.short	0x00ff


	//----- nvinfo : EIATTR_MERCURY_ISA_VERSION
	.align		4
        /*0010*/ 	.byte	0x03, 0x5f
        /*0012*/ 	.short	0x0101


	//----- nvinfo : EIATTR_VRC_CTA_INIT_COUNT
	.align		4
        /*0014*/ 	.byte	0x02, 0x4a
	.zero		1
	.zero		1


	//----- nvinfo : EIATTR_EXIT_INSTR_OFFSETS
	.align		4
        /*0018*/ 	.byte	0x04, 0x1c
        /*001a*/ 	.short	(.L_124 - .L_123)


	//   ....[0]....
.L_123:
        /*001c*/ 	.word	0x00000010


	//----- nvinfo : EIATTR_SW_WAR
	.align		4
.L_124:
        /*0020*/ 	.byte	0x04, 0x36
        /*0022*/ 	.short	(.L_126 - .L_125)
.L_125:
        /*0024*/ 	.word	0x00000008
.L_126:


//--------------------- .nv.info._Z5countPKymPj   --------------------------
	.section	.nv.info._Z5countPKymPj,"",@"SHT_CUDA_INFO"
	.sectionflags	@""
	.align	4


	//----- nvinfo : EIATTR_CUDA_API_VERSION
	.align		4
        /*0000*/ 	.byte	0x04, 0x37
        /*0002*/ 	.short	(.L_128 - .L_127)
.L_127:
        /*0004*/ 	.word	0x00000082


	//----- nvinfo : EIATTR_KPARAM_INFO
	.align		4
.L_128:
        /*0008*/ 	.byte	0x04, 0x17
        /*000a*/ 	.short	(.L_130 - .L_129)
.L_129:
        /*000c*/ 	.word	0x00000000
        /*0010*/ 	.short	0x0002
        /*0012*/ 	.short	0x0010
        /*0014*/ 	.byte	0x00, 0xf5, 0x21, 0x00


	//----- nvinfo : EIATTR_KPARAM_INFO
	.align		4
.L_130:
        /*0018*/ 	.byte	0x04, 0x17
        /*001a*/ 	.short	(.L_132 - .L_131)
.L_131:
        /*001c*/ 	.word	0x00000000
        /*0020*/ 	.short	0x0001
        /*0022*/ 	.short	0x0008
        /*0024*/ 	.byte	0x00, 0xf0, 0x21, 0x00


	//----- nvinfo : EIATTR_KPARAM_INFO
	.align		4
.L_132:
        /*0028*/ 	.byte	0x04, 0x17
        /*002a*/ 	.short	(.L_134 - .L_133)
.L_133:
        /*002c*/ 	.word	0x00000000
        /*0030*/ 	.short	0x0000
        /*0032*/ 	.short	0x0000
        /*0034*/ 	.byte	0x00, 0xf5, 0x21, 0x00


	//----- nvinfo : EIATTR_SPARSE_MMA_MASK
	.align		4
.L_134:
        /*0038*/ 	.byte	0x03, 0x50
        /*003a*/ 	.short	0x0000


	//----- nvinfo : EIATTR_MAXREG_COUNT
	.align		4
        /*003c*/ 	.byte	0x03, 0x1b
        /*003e*/ 	.short	0x00ff


	//----- nvinfo : EIATTR_NUM_BARRIERS
	.align		4
        /*0040*/ 	.byte	0x02, 0x4c
        /*0042*/ 	.byte	0x01
	.zero		1


	//----- nvinfo : EIATTR_MERCURY_ISA_VERSION
	.align		4
        /*0044*/ 	.byte	0x03, 0x5f
        /*0046*/ 	.short	0x0101


	//----- nvinfo : EIATTR_VRC_CTA_INIT_COUNT
	.align		4
        /*0048*/ 	.byte	0x02, 0x4a
	.zero		1
	.zero		1


	//----- nvinfo : EIATTR_EXIT_INSTR_OFFSETS
	.align		4
        /*004c*/ 	.byte	0x04, 0x1c
        /*004e*/ 	.short	(.L_136 - .L_135)


	//   ....[0]....
.L_135:
        /*0050*/ 	.word	0x00000590


	//   ....[1]....
        /*0054*/ 	.word	0x000005e0


	//----- nvinfo : EIATTR_CRS_STACK_SIZE
	.align		4
.L_136:
        /*0058*/ 	.byte	0x04, 0x1e
        /*005a*/ 	.short	(.L_138 - .L_137)
.L_137:
        /*005c*/ 	.word	0x00000000


	//----- nvinfo : EIATTR_CBANK_PARAM_SIZE
	.align		4
.L_138:
        /*0060*/ 	.byte	0x03, 0x19
        /*0062*/ 	.short	0x0018


	//----- nvinfo : EIATTR_PARAM_CBANK
	.align		4
        /*0064*/ 	.byte	0x04, 0x0a
        /*0066*/ 	.short	(.L_140 - .L_139)
	.align		4
.L_139:
        /*0068*/ 	.word	index@(.nv.constant0._Z5countPKymPj)
        /*006c*/ 	.short	0x0380
        /*006e*/ 	.short	0x0018


	//----- nvinfo : EIATTR_SW_WAR
	.align		4
.L_140:
        /*0070*/ 	.byte	0x04, 0x36
        /*0072*/ 	.short	(.L_142 - .L_141)
.L_141:
        /*0074*/ 	.word	0x00000008
.L_142:


//--------------------- .nv.info._Z5sievePjmPKjmm --------------------------
	.section	.nv.info._Z5sievePjmPKjmm,"",@"SHT_CUDA_INFO"
	.sectionflags	@""
	.align	4


	//----- nvinfo : EIATTR_CUDA_API_VERSION
	.align		4
        /*0000*/ 	.byte	0x04, 0x37
        /*0002*/ 	.short	(.L_144 - .L_143)
.L_143:
        /*0004*/ 	.word	0x00000082


	//----- nvinfo : EIATTR_KPARAM_INFO
	.align		4
.L_144:
        /*0008*/ 	.byte	0x04, 0x17
        /*000a*/ 	.short	(.L_146 - .L_145)
.L_145:
        /*000c*/ 	.word	0x00000000
        /*0010*/ 	.short	0x0004
        /*0012*/ 	.short	0x0020
        /*0014*/ 	.byte	0x00, 0xf0, 0x21, 0x00


	//----- nvinfo : EIATTR_KPARAM_INFO
	.align		4
.L_146:
        /*0018*/ 	.byte	0x04, 0x17
        /*001a*/ 	.short	(.L_148 - .L_147)
.L_147:
        /*001c*/ 	.word	0x00000000
        /*0020*/ 	.short	0x0003
        /*0022*/ 	.short	0x0018
        /*0024*/ 	.byte	0x00, 0xf0, 0x21, 0x00


	//----- nvinfo : EIATTR_KPARAM_INFO
	.align		4
.L_148:
        /*0028*/ 	.byte	0x04, 0x17
        /*002a*/ 	.short	(.L_150 - .L_149)
.L_149:
        /*002c*/ 	.word	0x00000000
        /*0030*/ 	.short	0x0002
        /*0032*/ 	.short	0x0010
        /*0034*/ 	.byte	0x00, 0xf5, 0x21, 0x00


	//----- nvinfo : EIATTR_KPARAM_INFO
	.align		4
.L_150:
        /*0038*/ 	.byte	0x04, 0x17
        /*003a*/ 	.short	(.L_152 - .L_151)
.L_151:
        /*003c*/ 	.word	0x00000000
        /*0040*/ 	.short	0x0001
        /*0042*/ 	.short	0x0008
        /*0044*/ 	.byte	0x00, 0xf0, 0x21, 0x00


	//----- nvinfo : EIATTR_KPARAM_INFO
	.align		4
.L_152:
        /*0048*/ 	.byte	0x04, 0x17
        /*004a*/ 	.short	(.L_154 - .L_153)
.L_153:
        /*004c*/ 	.word	0x00000000
        /*0050*/ 	.short	0x0000
        /*0052*/ 	.short	0x0000
        /*0054*/ 	.byte	0x00, 0xf5, 0x21, 0x00


	//----- nvinfo : EIATTR_SPARSE_MMA_MASK
	.align		4
.L_154:
        /*0058*/ 	.byte	0x03, 0x50
        /*005a*/ 	.short	0x0000


	//----- nvinfo : EIATTR_MAXREG_COUNT
	.align		4
        /*005c*/ 	.byte	0x03, 0x1b
        /*005e*/ 	.short	0x00ff


	//----- nvinfo : EIATTR_MERCURY_ISA_VERSION
	.align		4
        /*0060*/ 	.byte	0x03, 0x5f
        /*0062*/ 	.short	0x0101


	//----- nvinfo : EIATTR_VRC_CTA_INIT_COUNT
	.align		4
        /*0064*/ 	.byte	0x02, 0x4a
	.zero		1
	.zero		1


	//----- nvinfo : EIATTR_EXIT_INSTR_OFFSETS
	.align		4
        /*0068*/ 	.byte	0x04, 0x1c
        /*006a*/ 	.short	(.L_156 - .L_155)


	//   ....[0]....
.L_155:
        /*006c*/ 	.word	0x00000090


	//   ....[1]....
        /*0070*/ 	.word	0x00000690


	//----- nvinfo : EIATTR_CRS_STACK_SIZE
	.align		4
.L_156:
        /*0074*/ 	.byte	0x04, 0x1e
        /*0076*/ 	.short	(.L_158 - .L_157)
.L_157:
        /*0078*/ 	.word	0x00000000


	//----- nvinfo : EIATTR_CBANK_PARAM_SIZE
	.align		4
.L_158:
        /*007c*/ 	.byte	0x03, 0x19
        /*007e*/ 	.short	0x0028


	//----- nvinfo : EIATTR_PARAM_CBANK
	.align		4
        /*0080*/ 	.byte	0x04, 0x0a
        /*0082*/ 	.short	(.L_160 - .L_159)
	.align		4
.L_159:
        /*0084*/ 	.word	index@(.nv.constant0._Z5sievePjmPKjmm)
        /*0088*/ 	.short	0x0380
        /*008a*/ 	.short	0x0028


	//----- nvinfo : EIATTR_SW_WAR
	.align		4
.L_160:
        /*008c*/ 	.byte	0x04, 0x36
        /*008e*/ 	.short	(.L_162 - .L_161)
.L_161:
        /*0090*/ 	.word	0x00000008
.L_162:


//--------------------- .nv.info._Z12sieve_middlePjmPKjmm --------------------------
	.section	.nv.info._Z12sieve_middlePjmPKjmm,"",@"SHT_CUDA_INFO"
	.sectionflags	@""
	.align	4


	//----- nvinfo : EIATTR_CUDA_API_VERSION
	.align		4
        /*0000*/ 	.byte	0x04, 0x37
        /*0002*/ 	.short	(.L_164 - .L_163)
.L_163:
        /*0004*/ 	.word	0x00000082


	//----- nvinfo : EIATTR_KPARAM_INFO
	.align		4
.L_164:
        /*0008*/ 	.byte	0x04, 0x17
        /*000a*/ 	.short	(.L_166 - .L_165)
.L_165:
        /*000c*/ 	.word	0x00000000
        /*0010*/ 	.short	0x0004
        /*0012*/ 	.short	0x0020
        /*0014*/ 	.byte	0x00, 0xf0, 0x21, 0x00


	//----- nvinfo : EIATTR_KPARAM_INFO
	.align		4
.L_166:
        /*0018*/ 	.byte	0x04, 0x17
        /*001a*/ 	.short	(.L_168 - .L_167)
.L_167:
        /*001c*/ 	.word	0x00000000
        /*0020*/ 	.short	0x0003
        /*0022*/ 	.short	0x0018
        /*0024*/ 	.byte	0x00, 0xf0, 0x21, 0x00


	//----- nvinfo : EIATTR_KPARAM_INFO
	.align		4
.L_168:
        /*0028*/ 	.byte	0x04, 0x17
        /*002a*/ 	.short	(.L_170 - .L_169)
.L_169:
        /*002c*/ 	.word	0x00000000
        /*0030*/ 	.short	0x0002
        /*0032*/ 	.short	0x0010
        /*0034*/ 	.byte	0x00, 0xf5, 0x21, 0x00


	//----- nvinfo : EIATTR_KPARAM_INFO
	.align		4
.L_170:
        /*0038*/ 	.byte	0x04, 0x17
        /*003a*/ 	.short	(.L_172 - .L_171)
.L_171:
        /*003c*/ 	.word	0x00000000
        /*0040*/ 	.short	0x0001
        /*0042*/ 	.short	0x0008
        /*0044*/ 	.byte	0x00, 0xf0, 0x21, 0x00


	//----- nvinfo : EIATTR_KPARAM_INFO
	.align		4
.L_172:
        /*0048*/ 	.byte	0x04, 0x17
        /*004a*/ 	.short	(.L_174 - .L_173)
.L_173:
        /*004c*/ 	.word	0x00000000
        /*0050*/ 	.short	0x0000
        /*0052*/ 	.short	0x0000
        /*0054*/ 	.byte	0x00, 0xf5, 0x21, 0x00


	//----- nvinfo : EIATTR_SPARSE_MMA_MASK
	.align		4
.L_174:
        /*0058*/ 	.byte	0x03, 0x50
        /*005a*/ 	.short	0x0000


	//----- nvinfo : EIATTR_MAXREG_COUNT
	.align		4
        /*005c*/ 	.byte	0x03, 0x1b
        /*005e*/ 	.short	0x00ff


	//----- nvinfo : EIATTR_NUM_BARRIERS
	.align		4
        /*0060*/ 	.byte	0x02, 0x4c
        /*0062*/ 	.byte	0x01
	.zero		1


	//----- nvinfo : EIATTR_MERCURY_ISA_VERSION
	.align		4
        /*0064*/ 	.byte	0x03, 0x5f
        /*0066*/ 	.short	0x0101


	//----- nvinfo : EIATTR_VRC_CTA_INIT_COUNT
	.align		4
        /*0068*/ 	.byte	0x02, 0x4a
	.zero		1
	.zero		1


	//----- nvinfo : EIATTR_EXIT_INSTR_OFFSETS
	.align		4
        /*006c*/ 	.byte	0x04, 0x1c
        /*006e*/ 	.short	(.L_176 - .L_175)


	//   ....[0]....
.L_175:
        /*0070*/ 	.word	0x00000070


	//   ....[1]....
        /*0074*/ 	.word	0x00001040


	//----- nvinfo : EIATTR_CRS_STACK_SIZE
	.align		4
.L_176:
        /*0078*/ 	.byte	0x04, 0x1e
        /*007a*/ 	.short	(.L_178 - .L_177)
.L_177:
        /*007c*/ 	.word	0x00000000


	//----- nvinfo : EIATTR_CBANK_PARAM_SIZE
	.align		4
.L_178:
        /*0080*/ 	.byte	0x03, 0x19
        /*0082*/ 	.short	0x0028


	//----- nvinfo : EIATTR_PARAM_CBANK
	.align		4
        /*0084*/ 	.byte	0x04, 0x0a
        /*0086*/ 	.short	(.L_180 - .L_179)
	.align		4
.L_179:
        /*0088*/ 	.word	index@(.nv.constant0._Z12sieve_middlePjmPKjmm)
        /*008c*/ 	.short	0x0380
        /*008e*/ 	.short	0x0028


	//----- nvinfo : EIATTR_SW_WAR
	.align		4
.L_180:
        /*0090*/ 	.byte	0x04, 0x36
        /*0092*/ 	.short	(.L_182 - .L_181)
.L_181:
        /*0094*/ 	.word	0x00000008
.L_182:


//--------------------- .nv.info._Z11sieve_smallPymPKjmPKymm --------------------------
	.section	.nv.info._Z11sieve_smallPymPKjmPKymm,"",@"SHT_CUDA_INFO"
	.sectionflags	@""
	.align	4


	//----- nvinfo : EIATTR_CUDA_API_VERSION
	.align		4
        /*0000*/ 	.byte	0x04, 0x37
        /*0002*/ 	.short	(.L_184 - .L_183)
.L_183:
        /*0004*/ 	.word	0x00000082


	//----- nvinfo : EIATTR_KPARAM_INFO
	.align		4
.L_184:
        /*0008*/ 	.byte	0x04, 0x17
        /*000a*/ 	.short	(.L_186 - .L_185)
.L_185:
        /*000c*/ 	.word	0x00000000
        /*0010*/ 	.short	0x0006
        /*0012*/ 	.short	0x0030
        /*0014*/ 	.byte	0x00, 0xf0, 0x21, 0x00


	//----- nvinfo : EIATTR_KPARAM_INFO
	.align		4
.L_186:
        /*0018*/ 	.byte	0x04, 0x17
        /*001a*/ 	.short	(.L_188 - .L_187)
.L_187:
        /*001c*/ 	.word	0x00000000
        /*0020*/ 	.short	0x0005
        /*0022*/ 	.short	0x0028
        /*0024*/ 	.byte	0x00, 0xf0, 0x21, 0x00


	//----- nvinfo : EIATTR_KPARAM_INFO
	.align		4
.L_188:
        /*0028*/ 	.byte	0x04, 0x17
        /*002a*/ 	.short	(.L_190 - .L_189)
.L_189:
        /*002c*/ 	.word	0x00000000
        /*0030*/ 	.short	0x0004
        /*0032*/ 	.short	0x0020
        /*0034*/ 	.byte	0x00, 0xf5, 0x21, 0x00


	//----- nvinfo : EIATTR_KPARAM_INFO
	.align		4
.L_190:
        /*0038*/ 	.byte	0x04, 0x17
        /*003a*/ 	.short	(.L_192 - .L_191)
.L_191:
        /*003c*/ 	.word	0x00000000
        /*0040*/ 	.short	0x0003
        /*0042*/ 	.short	0x0018
        /*0044*/ 	.byte	0x00, 0xf0, 0x21, 0x00


	//----- nvinfo : EIATTR_KPARAM_INFO
	.align		4
.L_192:
        /*0048*/ 	.byte	0x04, 0x17
        /*004a*/ 	.short	(.L_194 - .L_193)
.L_193:
        /*004c*/ 	.word	0x00000000
        /*0050*/ 	.short	0x0002
        /*0052*/ 	.short	0x0010
        /*0054*/ 	.byte	0x00, 0xf5, 0x21, 0x00


	//----- nvinfo : EIATTR_KPARAM_INFO
	.align		4
.L_194:
        /*0058*/ 	.byte	0x04, 0x17
        /*005a*/ 	.short	(.L_196 - .L_195)
.L_195:
        /*005c*/ 	.word	0x00000000
        /*0060*/ 	.short	0x0001
        /*0062*/ 	.short	0x0008
        /*0064*/ 	.byte	0x00, 0xf0, 0x21, 0x00


	//----- nvinfo : EIATTR_KPARAM_INFO
	.align		4
.L_196:
        /*0068*/ 	.byte	0x04, 0x17
        /*006a*/ 	.short	(.L_198 - .L_197)
.L_197:
        /*006c*/ 	.word	0x00000000
        /*0070*/ 	.short	0x0000
        /*0072*/ 	.short	0x0000
        /*0074*/ 	.byte	0x00, 0xf5, 0x21, 0x00


	//----- nvinfo : EIATTR_SPARSE_MMA_MASK
	.align		4
.L_198:
        /*0078*/ 	.byte	0x03, 0x50
        /*007a*/ 	.short	0x0000


	//----- nvinfo : EIATTR_MAXREG_COUNT
	.align		4
        /*007c*/ 	.byte	0x03, 0x1b
        /*007e*/ 	.short	0x00ff


	//----- nvinfo : EIATTR_MERCURY_ISA_VERSION
	.align		4
        /*0080*/ 	.byte	0x03, 0x5f
        /*0082*/ 	.short	0x0101


	//----- nvinfo : EIATTR_VRC_CTA_INIT_COUNT
	.align		4
        /*0084*/ 	.byte	0x02, 0x4a
	.zero		1
	.zero		1


	//----- nvinfo : EIATTR_EXIT_INSTR_OFFSETS
	.align		4
        /*0088*/ 	.byte	0x04, 0x1c
        /*008a*/ 	.short	(.L_200 - .L_199)


	//   ....[0]....
.L_199:
        /*008c*/ 	.word	0x00003bc0


	//   ....[1]....
        /*0090*/ 	.word	0x00003ce0


	//   ....[2]....
        /*0094*/ 	.word	0x000088e0


	//----- nvinfo : EIATTR_CRS_STACK_SIZE
	.align		4
.L_200:
        /*0098*/ 	.byte	0x04, 0x1e
        /*009a*/ 	.short	(.L_202 - .L_201)
.L_201:
        /*009c*/ 	.word	0x00000000


	//----- nvinfo : EIATTR_CBANK_PARAM_SIZE
	.align		4
.L_202:
        /*00a0*/ 	.byte	0x03, 0x19
        /*00a2*/ 	.short	0x0038


	//----- nvinfo : EIATTR_PARAM_CBANK
	.align		4
        /*00a4*/ 	.byte	0x04, 0x0a
        /*00a6*/ 	.short	(.L_204 - .L_203)
	.align		4
.L_203:
        /*00a8*/ 	.word	index@(.nv.constant0._Z11sieve_smallPymPKjmPKymm)
        /*00ac*/ 	.short	0x0380
        /*00ae*/ 	.short	0x0038


	//----- nvinfo : EIATTR_SW_WAR
	.align		4
.L_204:
        /*00b0*/ 	.byte	0x04, 0x36
        /*00b2*/ 	.short	(.L_206 - .L_205)
.L_205:
        /*00b4*/ 	.word	0x00000008
.L_206:


//--------------------- .nv.callgraph             --------------------------
	.section	.nv.callgraph,"",@"SHT_CUDA_CALLGRAPH"
	.align	4
	.sectionentsize	8
	.align		4
        /*0000*/ 	.word	0x00000000
	.align		4
        /*0004*/ 	.word	0xffffffff
	.align		4
        /*0008*/ 	.word	0x00000000
	.align		4
        /*000c*/ 	.word	0xfffffffe
	.align		4
        /*0010*/ 	.word	0x00000000
	.align		4
        /*0014*/ 	.word	0xfffffffd
	.align		4
        /*0018*/ 	.word	0x00000000
	.align		4
        /*001c*/ 	.word	0xfffffffc


//--------------------- .nv.constant4             --------------------------
	.section	.nv.constant4,"a",@progbits
	.align	8
	.align		8
.nv.constant4:
        /*0000*/ 	.dword	_ZN34_INTERNAL_8a61bfda_4_k_cu_9976b13d4cuda3std3__45__cpo5beginE
	.align		8
        /*0008*/ 	.dword	_ZN34_INTERNAL_8a61bfda_4_k_cu_9976b13d4cuda3std3__45__cpo3endE
	.align		8
        /*0010*/ 	.dword	_ZN34_INTERNAL_8a61bfda_4_k_cu_9976b13d4cuda3std3__45__cpo6cbeginE
	.align		8
        /*0018*/ 	.dword	_ZN34_INTERNAL_8a61bfda_4_k_cu_9976b13d4cuda3std3__45__cpo4cendE
	.align		8
        /*0020*/ 	.dword	_ZN34_INTERNAL_8a61bfda_4_k_cu_9976b13d4cuda3std3__45__cpo6rbeginE
	.align		8
        /*0028*/ 	.dword	_ZN34_INTERNAL_8a61bfda_4_k_cu_9976b13d4cuda3std3__45__cpo4rendE
	.align		8
        /*0030*/ 	.dword	_ZN34_INTERNAL_8a61bfda_4_k_cu_9976b13d4cuda3std3__45__cpo7crbeginE
	.align		8
        /*0038*/ 	.dword	_ZN34_INTERNAL_8a61bfda_4_k_cu_9976b13d4cuda3std3__45__cpo5crendE
	.align		8
        /*0040*/ 	.dword	_ZN34_INTERNAL_8a61bfda_4_k_cu_9976b13d4cuda3std3__436_GLOBAL__N__8a61bfda_4_k_cu_9976b13d6ignoreE
	.align		8
        /*0048*/ 	.dword	_ZN34_INTERNAL_8a61bfda_4_k_cu_9976b13d4cuda3std3__419piecewise_constructE
	.align		8
        /*0050*/ 	.dword	_ZN34_INTERNAL_8a61bfda_4_k_cu_9976b13d4cuda3std3__48in_placeE
	.align		8
        /*0058*/ 	.dword	_ZN34_INTERNAL_8a61bfda_4_k_cu_9976b13d4cuda3std3__420unreachable_sentinelE
	.align		8
        /*0060*/ 	.dword	_ZN34_INTERNAL_8a61bfda_4_k_cu_9976b13d4cuda3std3__47nulloptE
	.align		8
        /*0068*/ 	.dword	_ZN34_INTERNAL_8a61bfda_4_k_cu_9976b13d4cuda3std3__48unexpectE
	.align		8
        /*0070*/ 	.dword	_ZN34_INTERNAL_8a61bfda_4_k_cu_9976b13d4cuda3std6ranges3__45__cpo4swapE
	.align		8
        /*0078*/ 	.dword	_ZN34_INTERNAL_8a61bfda_4_k_cu_9976b13d4cuda3std6ranges3__45__cpo9iter_moveE
	.align		8
        /*0080*/ 	.dword	_ZN34_INTERNAL_8a61bfda_4_k_cu_9976b13d4cuda3std6ranges3__45__cpo5beginE
	.align		8
        /*0088*/ 	.dword	_ZN34_INTERNAL_8a61bfda_4_k_cu_9976b13d4cuda3std6ranges3__45__cpo3endE
	.align		8
        /*0090*/ 	.dword	_ZN34_INTERNAL_8a61bfda_4_k_cu_9976b13d4cuda3std6ranges3__45__cpo6cbeginE
	.align		8
        /*0098*/ 	.dword	_ZN34_INTERNAL_8a61bfda_4_k_cu_9976b13d4cuda3std6ranges3__45__cpo4cendE
	.align		8
        /*00a0*/ 	.dword	_ZN34_INTERNAL_8a61bfda_4_k_cu_9976b13d4cuda3std6ranges3__45__cpo7advanceE
	.align		8
        /*00a8*/ 	.dword	_ZN34_INTERNAL_8a61bfda_4_k_cu_9976b13d4cuda3std6ranges3__45__cpo9iter_swapE
	.align		8
        /*00b0*/ 	.dword	_ZN34_INTERNAL_8a61bfda_4_k_cu_9976b13d4cuda3std6ranges3__45__cpo4nextE
	.align		8
        /*00b8*/ 	.dword	_ZN34_INTERNAL_8a61bfda_4_k_cu_9976b13d4cuda3std6ranges3__45__cpo4prevE
	.align		8
        /*00c0*/ 	.dword	_ZN34_INTERNAL_8a61bfda_4_k_cu_9976b13d4cuda3std6ranges3__45__cpo4dataE
	.align		8
        /*00c8*/ 	.dword	_ZN34_INTERNAL_8a61bfda_4_k_cu_9976b13d4cuda3std6ranges3__45__cpo5cdataE
	.align		8
        /*00d0*/ 	.dword	_ZN34_INTERNAL_8a61bfda_4_k_cu_9976b13d4cuda3std6ranges3__45__cpo4sizeE
	.align		8
        /*00d8*/ 	.dword	_ZN34_INTERNAL_8a61bfda_4_k_cu_9976b13d4cuda3std6ranges3__45__cpo5ssizeE
	.align		8
        /*00e0*/ 	.dword	_ZN34_INTERNAL_8a61bfda_4_k_cu_9976b13d4cuda3std6ranges3__45__cpo8distanceE
	.align		8
        /*00e8*/ 	.dword	_ZN34_INTERNAL_8a61bfda_4_k_cu_9976b13d6thrust24THRUST_300001_SM_1000_NS8cuda_cub3parE
	.align		8
        /*00f0*/ 	.dword	_ZN34_INTERNAL_8a61bfda_4_k_cu_9976b13d6thrust24THRUST_300001_SM_1000_NS8cuda_cub10par_nosyncE
	.align		8
        /*00f8*/ 	.dword	_ZN34_INTERNAL_8a61bfda_4_k_cu_9976b13d6thrust24THRUST_300001_SM_1000_NS6system6detail10sequential3seqE
	.align		8
        /*0100*/ 	.dword	_ZN34_INTERNAL_8a61bfda_4_k_cu_9976b13d6thrust24THRUST_300001_SM_1000_NS12placeholders2_1E
	.align		8
        /*0108*/ 	.dword	_ZN34_INTERNAL_8a61bfda_4_k_cu_9976b13d6thrust24THRUST_300001_SM_1000_NS12placeholders2_2E
	.align		8
        /*0110*/ 	.dword	_ZN34_INTERNAL_8a61bfda_4_k_cu_9976b13d6thrust24THRUST_300001_SM_1000_NS12placeholders2_3E
	.align		8
        /*0118*/ 	.dword	_ZN34_INTERNAL_8a61bfda_4_k_cu_9976b13d6thrust24THRUST_300001_SM_1000_NS12placeholders2_4E
	.align		8
        /*0120*/ 	.dword	_ZN34_INTERNAL_8a61bfda_4_k_cu_9976b13d6thrust24THRUST_300001_SM_1000_NS12placeholders2_5E
	.align		8
        /*0128*/ 	.dword	_ZN34_INTERNAL_8a61bfda_4_k_cu_9976b13d6thrust24THRUST_300001_SM_1000_NS12placeholders2_6E
	.align		8
        /*0130*/ 	.dword	_ZN34_INTERNAL_8a61bfda_4_k_cu_9976b13d6thrust24THRUST_300001_SM_1000_NS12placeholders2_7E
	.align		8
        /*0138*/ 	.dword	_ZN34_INTERNAL_8a61bfda_4_k_cu_9976b13d6thrust24THRUST_300001_SM_1000_NS12placeholders2_8E
	.align		8
        /*0140*/ 	.dword	_ZN34_INTERNAL_8a61bfda_4_k_cu_9976b13d6thrust24THRUST_300001_SM_1000_NS12placeholders2_9E
	.align		8
        /*0148*/ 	.dword	_ZN34_INTERNAL_8a61bfda_4_k_cu_9976b13d6thrust24THRUST_300001_SM_1000_NS12placeholders3_10E
	.align		8
        /*0150*/ 	.dword	_ZN34_INTERNAL_8a61bfda_4_k_cu_9976b13d6thrust24THRUST_300001_SM_1000_NS3seqE


//--------------------- .text._ZN3cub18CUB_300001_SM_10006detail8for_each13static_kernelINS2_12policy_hub_t12policy_500_tEmN6thrust24THRUST_300001_SM_1000_NS8cuda_cub20__uninitialized_fill7functorINS7_10device_ptrIyEEyEEEEvT0_T1_ --------------------------
	.section	.text._ZN3cub18CUB_300001_SM_10006detail8for_each13static_kernelINS2_12policy_hub_t12policy_500_tEmN6thrust24THRUST_300001_SM_1000_NS8cuda_cub20__uninitialized_fill7functorINS7_10device_ptrIyEEyEEEEvT0_T1_,"ax",@progbits
	.align	128
        .global         _ZN3cub18CUB_300001_SM_10006detail8for_each13static_kernelINS2_12policy_hub_t12policy_500_tEmN6thrust24THRUST_300001_SM_1000_NS8cuda_cub20__uninitialized_fill7functorINS7_10device_ptrIyEEyEEEEvT0_T1_
        .type           _ZN3cub18CUB_300001_SM_10006detail8for_each13static_kernelINS2_12policy_hub_t12policy_500_tEmN6thrust24THRUST_300001_SM_1000_NS8cuda_cub20__uninitialized_fill7functorINS7_10device_ptrIyEEyEEEEvT0_T1_,@function
        .size           _ZN3cub18CUB_300001_SM_10006detail8for_each13static_kernelINS2_12policy_hub_t12policy_500_tEmN6thrust24THRUST_300001_SM_1000_NS8cuda_cub20__uninitialized_fill7functorINS7_10device_ptrIyEEyEEEEvT0_T1_,(.L_x_152 - _ZN3cub18CUB_300001_SM_10006detail8for_each13static_kernelINS2_12policy_hub_t12policy_500_tEmN6thrust24THRUST_300001_SM_1000_NS8cuda_cub20__uninitialized_fill7functorINS7_10device_ptrIyEEyEEEEvT0_T1_)
        .other          _ZN3cub18CUB_300001_SM_10006detail8for_each13static_kernelINS2_12policy_hub_t12policy_500_tEmN6thrust24THRUST_300001_SM_1000_NS8cuda_cub20__uninitialized_fill7functorINS7_10device_ptrIyEEyEEEEvT0_T1_,@"STO_CUDA_ENTRY STV_DEFAULT"
_ZN3cub18CUB_300001_SM_10006detail8for_each13static_kernelINS2_12policy_hub_t12policy_500_tEmN6thrust24THRUST_300001_SM_1000_NS8cuda_cub20__uninitialized_fill7functorINS7_10device_ptrIyEEyEEEEvT0_T1_:
.text._ZN3cub18CUB_300001_SM_10006detail8for_each13static_kernelINS2_12policy_hub_t12policy_500_tEmN6thrust24THRUST_300001_SM_1000_NS8cuda_cub20__uninitialized_fill7functorINS7_10device_ptrIyEEyEEEEvT0_T1_:
[----:B------:R-:W-:Y:S08]  /*0000*/  LDC R1, c[0x0][0x37c] ;  /* 0x0000df00ff017b82 */ /* 0x000ff00000000800 */
[----:B------:R-:W0:Y:S01]  /*0010*/  S2UR UR4, SR_CTAID.X ;  /* 0x00000000000479c3 */ /* 0x000e220000002500 */
[----:B------:R-:W1:Y:S01]  /*0020*/  LDCU.64 UR6, c[0x0][0x380] ;  /* 0x00007000ff0677ac */ /* 0x000e620008000a00 */
[----:B------:R-:W2:Y:S01]  /*0030*/  LDCU.64 UR8, c[0x0][0x358] ;  /* 0x00006b00ff0877ac */ /* 0x000ea20008000a00 */
[----:B0-----:R-:W-:-:S04]  /*0040*/  UIMAD.WIDE.U32 UR4, UR4, 0x200, URZ ;  /* 0x00000200040478a5 */ /* 0x001fc8000f8e00ff */
[----:B-1----:R-:W-:-:S04]  /*0050*/  UIADD3 UR6, UP0, UPT, -UR4, UR6, URZ ;  /* 0x0000000604067290 */ /* 0x002fc8000ff1e1ff */
[----:B------:R-:W-:Y:S02]  /*0060*/  UIADD3.X UR7, UPT, UPT, ~UR5, UR7, URZ, UP0, !UPT ;  /* 0x0000000705077290 */ /* 0x000fe400087fe5ff */
[----:B------:R-:W-:-:S04]  /*0070*/  UISETP.GE.U32.AND UP0, UPT, UR6, 0x200, UPT ;  /* 0x000002000600788c */ /* 0x000fc8000bf06070 */
[----:B------:R-:W-:-:S09]  /*0080*/  UISETP.GE.U32.AND.EX UP0, UPT, UR7, URZ, UPT, UP0 ;  /* 0x000000ff0700728c */ /* 0x000fd2000bf06100 */
[----:B--2---:R-:W-:Y:S05]  /*0090*/  BRA.U !UP0, `(.L_x_0) ;  /* 0x0000000108287547 */ /* 0x004fea000b800000 */
[----:B------:R-:W0:Y:S01]  /*00a0*/  S2R R0, SR_TID.X ;  /* 0x0000000000007919 */ /* 0x000e220000002100 */
[----:B------:R-:W1:Y:S01]  /*00b0*/  LDCU.64 UR6, c[0x0][0x388] ;  /* 0x00007100ff0677ac */ /* 0x000e620008000a00 */
[----:B------:R-:W2:Y:S01]  /*00c0*/  LDC.64 R4, c[0x0][0x390] ;  /* 0x0000e400ff047b82 */ /* 0x000ea20000000a00 */
[----:B0-----:R-:W-:-:S05]  /*00d0*/  IADD3 R0, P0, PT, R0, UR4, RZ ;  /* 0x0000000400007c10 */ /* 0x001fca000ff1e0ff */
[----:B------:R-:W-:Y:S01]  /*00e0*/  IMAD.X R3, RZ, RZ, UR5, P0 ;  /* 0x00000005ff037e24 */ /* 0x000fe200080e06ff */
[----:B-1----:R-:W-:-:S04]  /*00f0*/  LEA R2, P0, R0, UR6, 0x3 ;  /* 0x0000000600027c11 */ /* 0x002fc8000f8018ff */
[----:B------:R-:W-:-:S05]  /*0100*/  LEA.HI.X R3, R0, UR7, R3, 0x3, P0 ;  /* 0x0000000700037c11 */ /* 0x000fca00080f1c03 */
[----:B--2---:R-:W-:Y:S04]  /*0110*/  STG.E.64 desc[UR8][R2.64], R4 ;  /* 0x0000000402007986 */ /* 0x004fe8000c101b08 */
[----:B------:R-:W-:Y:S01]  /*0120*/  STG.E.64 desc[UR8][R2.64+0x800], R4 ;  /* 0x0008000402007986 */ /* 0x000fe2000c101b08 */
[----:B------:R-:W-:Y:S05]  /*0130*/  EXIT ;  /* 0x000000000000794d */ /* 0x000fea0003800000 */
.L_x_0:
[----:B------:R-:W0:Y:S01]  /*0140*/  S2R R0, SR_TID.X ;  /* 0x0000000000007919 */ /* 0x000e220000002100 */
[----:B------:R-:W-:Y:S01]  /*0150*/  IMAD.U32 R2, RZ, RZ, UR7 ;  /* 0x00000007ff027e24 */ /* 0x000fe2000f8e00ff */
[----:B------:R-:W1:Y:S01]  /*0160*/  LDCU.64 UR10, c[0x0][0x388] ;  /* 0x00007100ff0a77ac */ /* 0x000e620008000a00 */
[----:B------:R-:W-:Y:S01]  /*0170*/  IMAD.U32 R6, RZ, RZ, UR7 ;  /* 0x00000007ff067e24 */ /* 0x000fe2000f8e00ff */
[----:B0-----:R-:W-:-:S04]  /*0180*/  ISETP.LT.U32.AND P0, PT, R0, UR6, PT ;  /* 0x0000000600007c0c */ /* 0x001fc8000bf01070 */
[----:B------:R-:W-:Y:S01]  /*0190*/  ISETP.GT.U32.AND.EX P0, PT, R2, RZ, PT, P0 ;  /* 0x000000ff0200720c */ /* 0x000fe20003f04100 */
[C---:B------:R-:W-:Y:S01]  /*01a0*/  VIADD R2, R0.reuse, 0x100 ;  /* 0x0000010000027836 */ /* 0x040fe20000000000 */
[----:B------:R-:W-:-:S04]  /*01b0*/  IADD3 R0, P2, PT, R0, UR4, RZ ;  /* 0x0000000400007c10 */ /* 0x000fc8000ff5e0ff */
[----:B------:R-:W-:Y:S01]  /*01c0*/  ISETP.LT.U32.AND P1, PT, R2, UR6, PT ;  /* 0x0000000602007c0c */ /* 0x000fe2000bf21070 */
[----:B------:R-:W-:Y:S01]  /*01d0*/  IMAD.X R3, RZ, RZ, UR5, P2 ;  /* 0x00000005ff037e24 */ /* 0x000fe200090e06ff */
[----:B-1----:R-:W-:Y:S02]  /*01e0*/  LEA R2, P2, R0, UR10, 0x3 ;  /* 0x0000000a00027c11 */ /* 0x002fe4000f8418ff */
[----:B------:R-:W-:Y:S02]  /*01f0*/  ISETP.GT.U32.AND.EX P1, PT, R6, RZ, PT, P1 ;  /* 0x000000ff0600720c */ /* 0x000fe40003f24110 */
[----:B------:R-:W-:Y:S01]  /*0200*/  LEA.HI.X R3, R0, UR11, R3, 0x3, P2 ;  /* 0x0000000b00037c11 */ /* 0x000fe200090f1c03 */
[----:B------:R-:W0:Y:S04]  /*0210*/  @P0 LDC.64 R4, c[0x0][0x390] ;  /* 0x0000e400ff040b82 */ /* 0x000e280000000a00 */
[----:B0-----:R0:W-:Y:S06]  /*0220*/  @P0 STG.E.64 desc[UR8][R2.64], R4 ;  /* 0x0000000402000986 */ /* 0x0011ec000c101b08 */
[----:B------:R-:W-:Y:S05]  /*0230*/  @!P1 EXIT ;  /* 0x000000000000994d */ /* 0x000fea0003800000 */
[----:B0-----:R-:W0:Y:S02]  /*0240*/  LDC.64 R4, c[0x0][0x390] ;  /* 0x0000e400ff047b82 */ /* 0x001e240000000a00 */
[----:B0-----:R-:W-:Y:S01]  /*0250*/  STG.E.64 desc[UR8][R2.64+0x800], R4 ;  /* 0x0008000402007986 */ /* 0x001fe2000c101b08 */
[----:B------:R-:W-:Y:S05]  /*0260*/  EXIT ;  /* 0x000000000000794d */ /* 0x000fea0003800000 */
.L_x_1:
[----:B------:R-:W-:-:S00]  /*0270*/  BRA `(.L_x_1) ;  /* 0xfffffffc00fc7947 */ /* 0x000fc0000383ffff */
[----:B------:R-:W-:-:S00]  /*0280*/  NOP ;  /* 0x0000000000007918 */ /* 0x000fc00000000000 */
[----:B------:R-:W-:-:S00]  /*0290*/  NOP ;  /* 0x0000000000007918 */ /* 0x000fc00000000000 */
[----:B------:R-:W-:-:S00]  /*02a0*/  NOP ;  /* 0x0000000000007918 */ /* 0x000fc00000000000 */
[----:B------:R-:W-:-:S00]  /*02b0*/  NOP ;  /* 0x0000000000007918 */ /* 0x000fc00000000000 */
[----:B------:R-:W-:-:S00]  /*02c0*/  NOP ;  /* 0x0000000000007918 */ /* 0x000fc00000000000 */
[----:B------:R-:W-:-:S00]  /*02d0*/  NOP ;  /* 0x0000000000007918 */ /* 0x000fc00000000000 */
[----:B------:R-:W-:-:S00]  /*02e0*/  NOP ;  /* 0x0000000000007918 */ /* 0x000fc00000000000 */
[----:B------:R-:W-:-:S00]  /*02f0*/  NOP ;  /* 0x0000000000007918 */ /* 0x000fc00000000000 */
.L_x_152:


//--------------------- .text._ZN3cub18CUB_300001_SM_10006detail8for_each13static_kernelINS2_12policy_hub_t12policy_500_tEmN6thrust24THRUST_300001_SM_1000_NS8cuda_cub20__uninitialized_fill7functorINS7_10device_ptrIjEEjEEEEvT0_T1_ --------------------------
	.section	.text._ZN3cub18CUB_300001_SM_10006detail8for_each13static_kernelINS2_12policy_hub_t12policy_500_tEmN6thrust24THRUST_300001_SM_1000_NS8cuda_cub20__uninitialized_fill7functorINS7_10device_ptrIjEEjEEEEvT0_T1_,"ax",@progbits
	.align	128
        .global         _ZN3cub18CUB_300001_SM_10006detail8for_each13static_kernelINS2_12policy_hub_t12policy_500_tEmN6thrust24THRUST_300001_SM_1000_NS8cuda_cub20__uninitialized_fill7functorINS7_10device_ptrIjEEjEEEEvT0_T1_
        .type           _ZN3cub18CUB_300001_SM_10006detail8for_each13static_kernelINS2_12policy_hub_t12policy_500_tEmN6thrust24THRUST_300001_SM_1000_NS8cuda_cub20__uninitialized_fill7functorINS7_10device_ptrIjEEjEEEEvT0_T1_,@function
        .size           _ZN3cub18CUB_300001_SM_10006detail8for_each13static_kernelINS2_12policy_hub_t12policy_500_tEmN6thrust24THRUST_300001_SM_1000_NS8cuda_cub20__uninitialized_fill7functorINS7_10device_ptrIjEEjEEEEvT0_T1_,(.L_x_153 - _ZN3cub18CUB_300001_SM_10006detail8for_each13static_kernelINS2_12policy_hub_t12policy_500_tEmN6thrust24THRUST_300001_SM_1000_NS8cuda_cub20__uninitialized_fill7functorINS7_10device_ptrIjEEjEEEEvT0_T1_)
        .other          _ZN3cub18CUB_300001_SM_10006detail8for_each13static_kernelINS2_12policy_hub_t12policy_500_tEmN6thrust24THRUST_300001_SM_1000_NS8cuda_cub20__uninitialized_fill7functorINS7_10device_ptrIjEEjEEEEvT0_T1_,@"STO_CUDA_ENTRY STV_DEFAULT"
_ZN3cub18CUB_300001_SM_10006detail8for_each13static_kernelINS2_12policy_hub_t12policy_500_tEmN6thrust24THRUST_300001_SM_1000_NS8cuda_cub20__uninitialized_fill7functorINS7_10device_ptrIjEEjEEEEvT0_T1_:
.text._ZN3cub18CUB_300001_SM_10006detail8for_each13static_kernelINS2_12policy_hub_t12policy_500_tEmN6thrust24THRUST_300001_SM_1000_NS8cuda_cub20__uninitialized_fill7functorINS7_10device_ptrIjEEjEEEEvT0_T1_:
        /* <DEDUP_REMOVED lines=12> */
[----:B------:R-:W2:Y:S01]  /*00c0*/  LDC R5, c[0x0][0x390] ;  /* 0x0000e400ff057b82 */ /* 0x000ea20000000800 */
[----:B0-----:R-:W-:-:S05]  /*00d0*/  IADD3 R0, P0, PT, R0, UR4, RZ ;  /* 0x0000000400007c10 */ /* 0x001fca000ff1e0ff */
[----:B------:R-:W-:Y:S01]  /*00e0*/  IMAD.X R3, RZ, RZ, UR5, P0 ;  /* 0x00000005ff037e24 */ /* 0x000fe200080e06ff */
[----:B-1----:R-:W-:-:S04]  /*00f0*/  LEA R2, P0, R0, UR6, 0x2 ;  /* 0x0000000600027c11 */ /* 0x002fc8000f8010ff */
[----:B------:R-:W-:-:S05]  /*0100*/  LEA.HI.X R3, R0, UR7, R3, 0x2, P0 ;  /* 0x0000000700037c11 */ /* 0x000fca00080f1403 */
[----:B--2---:R-:W-:Y:S04]  /*0110*/  STG.E desc[UR8][R2.64], R5 ;  /* 0x0000000502007986 */ /* 0x004fe8000c101908 */
[----:B------:R-:W-:Y:S01]  /*0120*/  STG.E desc[UR8][R2.64+0x400], R5 ;  /* 0x0004000502007986 */ /* 0x000fe2000c101908 */
[----:B------:R-:W-:Y:S05]  /*0130*/  EXIT ;  /* 0x000000000000794d */ /* 0x000fea0003800000 */
.L_x_2:
        /* <DEDUP_REMOVED lines=13> */
[----:B------:R-:W0:Y:S04]  /*0210*/  @P0 LDC R5, c[0x0][0x390] ;  /* 0x0000e400ff050b82 */ /* 0x000e280000000800 */
[----:B0-----:R0:W-:Y:S06]  /*0220*/  @P0 STG.E desc[UR8][R2.64], R5 ;  /* 0x0000000502000986 */ /* 0x0011ec000c101908 */
[----:B------:R-:W-:Y:S05]  /*0230*/  @!P1 EXIT ;  /* 0x000000000000994d */ /* 0x000fea0003800000 */
[----:B0-----:R-:W0:Y:S02]  /*0240*/  LDC R5, c[0x0][0x390] ;  /* 0x0000e400ff057b82 */ /* 0x001e240000000800 */
[----:B0-----:R-:W-:Y:S01]  /*0250*/  STG.E desc[UR8][R2.64+0x400], R5 ;  /* 0x0004000502007986 */ /* 0x001fe2000c101908 */
[----:B------:R-:W-:Y:S05]  /*0260*/  EXIT ;  /* 0x000000000000794d */ /* 0x000fea0003800000 */
.L_x_3:
        /* <DEDUP_REMOVED lines=9> */
.L_x_153:


//--------------------- .text._ZN3cub18CUB_300001_SM_10006detail11EmptyKernelIvEEvv --------------------------
	.section	.text._ZN3cub18CUB_300001_SM_10006detail11EmptyKernelIvEEvv,"ax",@progbits
	.align	128
        .global         _ZN3cub18CUB_300001_SM_10006detail11EmptyKernelIvEEvv
        .type           _ZN3cub18CUB_300001_SM_10006detail11EmptyKernelIvEEvv,@function
        .size           _ZN3cub18CUB_300001_SM_10006detail11EmptyKernelIvEEvv,(.L_x_154 - _ZN3cub18CUB_300001_SM_10006detail11EmptyKernelIvEEvv)
        .other          _ZN3cub18CUB_300001_SM_10006detail11EmptyKernelIvEEvv,@"STO_CUDA_ENTRY STV_DEFAULT"
_ZN3cub18CUB_300001_SM_10006detail11EmptyKernelIvEEvv:
.text._ZN3cub18CUB_300001_SM_10006detail11EmptyKernelIvEEvv:
[----:B------:R-:W-:Y:S01]  /*0000*/  LDC R1, c[0x0][0x37c] ;  /* 0x0000df00ff017b82 */ /* 0x000fe20000000800 */
[----:B------:R-:W-:Y:S05]  /*0010*/  EXIT ;  /* 0x000000000000794d */ /* 0x000fea0003800000 */
.L_x_4:
        /* <DEDUP_REMOVED lines=14> */
.L_x_154:


//--------------------- .text._Z5countPKymPj      --------------------------
	.section	.text._Z5countPKymPj,"ax",@progbits
	.align	128
        .global         _Z5countPKymPj
        .type           _Z5countPKymPj,@function
        .size           _Z5countPKymPj,(.L_x_155 - _Z5countPKymPj)
        .other          _Z5countPKymPj,@"STO_CUDA_ENTRY STV_DEFAULT"
_Z5countPKymPj:
.text._Z5countPKymPj:
[----:B------:R-:W-:Y:S01]  /*0000*/  LDC R1, c[0x0][0x37c] ;  /* 0x0000df00ff017b82 */ /* 0x000fe20000000800 */
[----:B------:R-:W0:Y:S07]  /*0010*/  S2R R3, SR_TID.X ;  /* 0x0000000000037919 */ /* 0x000e2e0000002100 */
[----:B------:R-:W1:Y:S01]  /*0020*/  S2UR UR5, SR_CgaCtaId ;  /* 0x00000000000579c3 */ /* 0x000e620000008800 */
[----:B------:R-:W2:Y:S01]  /*0030*/  LDCU UR8, c[0x0][0x360] ;  /* 0x00006c00ff0877ac */ /* 0x000ea20008000800 */
[----:B------:R-:W-:Y:S01]  /*0040*/  BSSY.RECONVERGENT B0, `(.L_x_5) ;  /* 0x0000023000007945 */ /* 0x000fe20003800200 */
[----:B------:R-:W2:Y:S01]  /*0050*/  S2R R0, SR_CTAID.X ;  /* 0x0000000000007919 */ /* 0x000ea20000002500 */
[----:B------:R-:W3:Y:S01]  /*0060*/  LDCU.64 UR10, c[0x0][0x388] ;  /* 0x00007100ff0a77ac */ /* 0x000ee20008000a00 */
[----:B------:R-:W-:Y:S01]  /*0070*/  UMOV UR4, 0x400 ;  /* 0x0000040000047882 */ /* 0x000fe20000000000 */
[----:B------:R-:W4:Y:S01]  /*0080*/  LDCU.64 UR6, c[0x0][0x358] ;  /* 0x00006b00ff0677ac */ /* 0x000f220008000a00 */
[----:B------:R-:W0:Y:S01]  /*0090*/  LDCU.64 UR12, c[0x0][0x380] ;  /* 0x00007000ff0c77ac */ /* 0x000e220008000a00 */
[----:B-1----:R-:W-:-:S06]  /*00a0*/  ULEA UR4, UR5, UR4, 0x18 ;  /* 0x0000000405047291 */ /* 0x002fcc000f8ec0ff */
[----:B0-----:R-:W-:Y:S01]  /*00b0*/  LEA R2, R3, UR4, 0x2 ;  /* 0x0000000403027c11 */ /* 0x001fe2000f8e10ff */
[----:B--2---:R-:W-:-:S04]  /*00c0*/  IMAD R4, R0, UR8, R3 ;  /* 0x0000000800047c24 */ /* 0x004fc8000f8e0203 */
[----:B------:R0:W-:Y:S01]  /*00d0*/  STS [R2], RZ ;  /* 0x000000ff02007388 */ /* 0x0001e20000000800 */
[----:B---3--:R-:W-:Y:S02]  /*00e0*/  ISETP.GE.U32.AND P0, PT, R4, UR10, PT ;  /* 0x0000000a04007c0c */ /* 0x008fe4000bf06070 */
[----:B------:R-:W-:-:S04]  /*00f0*/  SHF.R.S32.HI R5, RZ, 0x1f, R4 ;  /* 0x0000001fff057819 */ /* 0x000fc80000011404 */
[----:B------:R-:W-:-:S13]  /*0100*/  ISETP.GE.U32.AND.EX P0, PT, R5, UR11, PT, P0 ;  /* 0x0000000b05007c0c */ /* 0x000fda000bf06100 */
[----:B0---4-:R-:W-:Y:S05]  /*0110*/  @P0 BRA `(.L_x_6) ;  /* 0x0000000000540947 */ /* 0x011fea0003800000 */
[----:B------:R-:W0:Y:S01]  /*0120*/  LDC R7, c[0x0][0x370] ;  /* 0x0000dc00ff077b82 */ /* 0x000e220000000800 */
[----:B------:R-:W-:Y:S01]  /*0130*/  BSSY.RECONVERGENT B1, `(.L_x_7) ;  /* 0x0000012000017945 */ /* 0x000fe20003800200 */
[----:B------:R-:W-:Y:S02]  /*0140*/  IMAD.MOV.U32 R12, RZ, RZ, R5 ;  /* 0x000000ffff0c7224 */ /* 0x000fe400078e0005 */
[--C-:B------:R-:W-:Y:S02]  /*0150*/  IMAD.MOV.U32 R6, RZ, RZ, R4.reuse ;  /* 0x000000ffff067224 */ /* 0x100fe400078e0004 */
[----:B------:R-:W-:Y:S02]  /*0160*/  IMAD.MOV.U32 R11, RZ, RZ, R4 ;  /* 0x000000ffff0b7224 */ /* 0x000fe400078e0004 */
[----:B------:R-:W-:Y:S02]  /*0170*/  IMAD.MOV.U32 R9, RZ, RZ, RZ ;  /* 0x000000ffff097224 */ /* 0x000fe400078e00ff */
[----:B0-----:R-:W-:-:S07]  /*0180*/  IMAD R7, R7, UR8, RZ ;  /* 0x0000000807077c24 */ /* 0x001fce000f8e02ff */
.L_x_8:
[----:B------:R-:W-:-:S04]  /*0190*/  LEA R4, P0, R11, UR12, 0x3 ;  /* 0x0000000c0b047c11 */ /* 0x000fc8000f8018ff */
[----:B------:R-:W-:-:S06]  /*01a0*/  LEA.HI.X R5, R11, UR13, R12, 0x3, P0 ;  /* 0x0000000d0b057c11 */ /* 0x000fcc00080f1c0c */
[----:B------:R-:W2:Y:S01]  /*01b0*/  LDG.E.64 R4, desc[UR6][R4.64] ;  /* 0x0000000604047981 */ /* 0x000ea2000c1e1b00 */
[----:B------:R-:W-:-:S04]  /*01c0*/  IMAD.IADD R11, R7, 0x1, R6 ;  /* 0x00000001070b7824 */ /* 0x000fc800078e0206 */
[--C-:B------:R-:W-:Y:S01]  /*01d0*/  IMAD.MOV.U32 R6, RZ, RZ, R11.reuse ;  /* 0x000000ffff067224 */ /* 0x100fe200078e000b */
[----:B------:R-:W-:Y:S02]  /*01e0*/  ISETP.GE.U32.AND P0, PT, R11, UR10, PT ;  /* 0x0000000a0b007c0c */ /* 0x000fe4000bf06070 */
[----:B------:R-:W-:-:S04]  /*01f0*/  SHF.R.S32.HI R12, RZ, 0x1f, R11 ;  /* 0x0000001fff0c7819 */ /* 0x000fc8000001140b */
[----:B------:R-:W-:Y:S01]  /*0200*/  ISETP.GE.U32.AND.EX P0, PT, R12, UR11, PT, P0 ;  /* 0x0000000b0c007c0c */ /* 0x000fe2000bf06100 */
[----:B--2---:R-:W-:Y:S08]  /*0210*/  POPC R8, R4 ;  /* 0x0000000400087309 */ /* 0x004ff00000000000 */
[----:B------:R-:W0:Y:S02]  /*0220*/  POPC R10, R5 ;  /* 0x00000005000a7309 */ /* 0x000e240000000000 */
[----:B0-----:R-:W-:-:S02]  /*0230*/  IADD3 R9, PT, PT, R9, R8, R10 ;  /* 0x0000000809097210 */ /* 0x001fc40007ffe00a */
[----:B------:R-:W-:Y:S05]  /*0240*/  @!P0 BRA `(.L_x_8) ;  /* 0xfffffffc00d08947 */ /* 0x000fea000383ffff */
[----:B------:R-:W-:Y:S05]  /*0250*/  BSYNC.RECONVERGENT B1 ;  /* 0x0000000000017941 */ /* 0x000fea0003800200 */
.L_x_7:
[----:B------:R0:W-:Y:S02]  /*0260*/  STS [R2], R9 ;  /* 0x0000000902007388 */ /* 0x0001e40000000800 */
.L_x_6:
[----:B------:R-:W-:Y:S05]  /*0270*/  BSYNC.RECONVERGENT B0 ;  /* 0x0000000000007941 */ /* 0x000fea0003800200 */
.L_x_5:
[----:B------:R-:W-:Y:S01]  /*0280*/  BAR.SYNC.DEFER_BLOCKING 0x0 ;  /* 0x0000000000007b1d */ /* 0x000fe20000010000 */
[C---:B------:R-:W-:Y:S02]  /*0290*/  ISETP.GT.U32.AND P1, PT, R3.reuse, 0x7f, PT ;  /* 0x0000007f0300780c */ /* 0x040fe40003f24070 */
[----:B------:R-:W-:-:S11]  /*02a0*/  ISETP.GT.U32.AND P0, PT, R3, 0x3f, PT ;  /* 0x0000003f0300780c */ /* 0x000fd60003f04070 */
[----:B------:R-:W-:Y:S04]  /*02b0*/  @!P1 LDS R4, [R2+0x200] ;  /* 0x0002000002049984 */ /* 0x000fe80000000800 */
[----:B------:R-:W1:Y:S02]  /*02c0*/  @!P1 LDS R5, [R2] ;  /* 0x0000000002059984 */ /* 0x000e640000000800 */
[----:B-1----:R-:W-:-:S05]  /*02d0*/  @!P1 IMAD.IADD R5, R4, 0x1, R5 ;  /* 0x0000000104059824 */ /* 0x002fca00078e0205 */
[----:B------:R-:W-:Y:S01]  /*02e0*/  @!P1 STS [R2], R5 ;  /* 0x0000000502009388 */ /* 0x000fe20000000800 */
[----:B------:R-:W-:Y:S01]  /*02f0*/  BAR.SYNC.DEFER_BLOCKING 0x0 ;  /* 0x0000000000007b1d */ /* 0x000fe20000010000 */
[----:B------:R-:W-:-:S05]  /*0300*/  ISETP.GT.U32.AND P1, PT, R3, 0x1f, PT ;  /* 0x0000001f0300780c */ /* 0x000fca0003f24070 */
[----:B------:R-:W-:Y:S04]  /*0310*/  @!P0 LDS R4, [R2+0x100] ;  /* 0x0001000002048984 */ /* 0x000fe80000000800 */
[----:B------:R-:W1:Y:S02]  /*0320*/  @!P0 LDS R7, [R2] ;  /* 0x0000000002078984 */ /* 0x000e640000000800 */
[----:B-1----:R-:W-:-:S05]  /*0330*/  @!P0 IMAD.IADD R7, R4, 0x1, R7 ;  /* 0x0000000104078824 */ /* 0x002fca00078e0207 */
[----:B------:R-:W-:Y:S01]  /*0340*/  @!P0 STS [R2], R7 ;  /* 0x0000000702008388 */ /* 0x000fe20000000800 */
[----:B------:R-:W-:Y:S01]  /*0350*/  BAR.SYNC.DEFER_BLOCKING 0x0 ;  /* 0x0000000000007b1d */ /* 0x000fe20000010000 */
[----:B------:R-:W-:-:S05]  /*0360*/  ISETP.GT.U32.AND P0, PT, R3, 0xf, PT ;  /* 0x0000000f0300780c */ /* 0x000fca0003f04070 */
[----:B------:R-:W-:Y:S04]  /*0370*/  @!P1 LDS R4, [R2+0x80] ;  /* 0x0000800002049984 */ /* 0x000fe80000000800 */
[----:B0-----:R-:W0:Y:S02]  /*0380*/  @!P1 LDS R9, [R2] ;  /* 0x0000000002099984 */ /* 0x001e240000000800 */
[----:B0-----:R-:W-:-:S05]  /*0390*/  @!P1 IMAD.IADD R9, R4, 0x1, R9 ;  /* 0x0000000104099824 */ /* 0x001fca00078e0209 */
[----:B------:R-:W-:Y:S01]  /*03a0*/  @!P1 STS [R2], R9 ;  /* 0x0000000902009388 */ /* 0x000fe20000000800 */
[----:B------:R-:W-:Y:S01]  /*03b0*/  BAR.SYNC.DEFER_BLOCKING 0x0 ;  /* 0x0000000000007b1d */ /* 0x000fe20000010000 */
[----:B------:R-:W-:-:S05]  /*03c0*/  ISETP.GT.U32.AND P1, PT, R3, 0x7, PT ;  /* 0x000000070300780c */ /* 0x000fca0003f24070 */
[----:B------:R-:W-:Y:S04]  /*03d0*/  @!P0 LDS R4, [R2+0x40] ;  /* 0x0000400002048984 */ /* 0x000fe80000000800 */
[----:B------:R-:W0:Y:S02]  /*03e0*/  @!P0 LDS R5, [R2] ;  /* 0x0000000002058984 */ /* 0x000e240000000800 */
        /* <DEDUP_REMOVED lines=15> */
[----:B------:R-:W-:-:S05]  /*04e0*/  ISETP.NE.AND P0, PT, R3, RZ, PT ;  /* 0x000000ff0300720c */ /* 0x000fca0003f05270 */
[----:B------:R-:W-:Y:S04]  /*04f0*/  @!P1 LDS R4, [R2+0x8] ;  /* 0x0000080002049984 */ /* 0x000fe80000000800 */
[----:B------:R-:W0:Y:S02]  /*0500*/  @!P1 LDS R5, [R2] ;  /* 0x0000000002059984 */ /* 0x000e240000000800 */
[----:B0-----:R-:W-:-:S05]  /*0510*/  @!P1 IMAD.IADD R5, R4, 0x1, R5 ;  /* 0x0000000104059824 */ /* 0x001fca00078e0205 */
[----:B------:R-:W-:Y:S01]  /*0520*/  @!P1 STS [R2], R5 ;  /* 0x0000000502009388 */ /* 0x000fe20000000800 */
[----:B------:R-:W-:Y:S06]  /*0530*/  BAR.SYNC.DEFER_BLOCKING 0x0 ;  /* 0x0000000000007b1d */ /* 0x000fec0000010000 */
[----:B------:R-:W-:Y:S04]  /*0540*/  @!P0 LDS R3, [UR4+0x4] ;  /* 0x00000404ff038984 */ /* 0x000fe80008000800 */
[----:B------:R-:W0:Y:S02]  /*0550*/  @!P0 LDS R4, [R2] ;  /* 0x0000000002048984 */ /* 0x000e240000000800 */
[----:B0-----:R-:W-:-:S05]  /*0560*/  @!P0 IMAD.IADD R3, R3, 0x1, R4 ;  /* 0x0000000103038824 */ /* 0x001fca00078e0204 */
[----:B------:R0:W-:Y:S01]  /*0570*/  @!P0 STS [R2], R3 ;  /* 0x0000000302008388 */ /* 0x0001e20000000800 */
[----:B------:R-:W-:Y:S06]  /*0580*/  BAR.SYNC.DEFER_BLOCKING 0x0 ;  /* 0x0000000000007b1d */ /* 0x000fec0000010000 */
[----:B------:R-:W-:Y:S05]  /*0590*/  @P0 EXIT ;  /* 0x000000000000094d */ /* 0x000fea0003800000 */
[----:B------:R-:W1:Y:S01]  /*05a0*/  LDS R5, [UR4] ;  /* 0x00000004ff057984 */ /* 0x000e620008000800 */
[----:B0-----:R-:W0:Y:S02]  /*05b0*/  LDC.64 R2, c[0x0][0x390] ;  /* 0x0000e400ff027b82 */ /* 0x001e240000000a00 */
[----:B0-----:R-:W-:-:S05]  /*05c0*/  IMAD.WIDE.U32 R2, R0, 0x4, R2 ;  /* 0x0000000400027825 */ /* 0x001fca00078e0002 */
[----:B-1----:R-:W-:Y:S01]  /*05d0*/  STG.E desc[UR6][R2.64], R5 ;  /* 0x0000000502007986 */ /* 0x002fe2000c101906 */
[----:B------:R-:W-:Y:S05]  /*05e0*/  EXIT ;  /* 0x000000000000794d */ /* 0x000fea0003800000 */
.L_x_9:
        /* <DEDUP_REMOVED lines=9> */
.L_x_155:


//--------------------- .text._Z5sievePjmPKjmm    --------------------------
	.section	.text._Z5sievePjmPKjmm,"ax",@progbits
	.align	128
        .global         _Z5sievePjmPKjmm
        .type           _Z5sievePjmPKjmm,@function
        .size           _Z5sievePjmPKjmm,(.L_x_148 - _Z5sievePjmPKjmm)
        .other          _Z5sievePjmPKjmm,@"STO_CUDA_ENTRY STV_DEFAULT"
_Z5sievePjmPKjmm:
.text._Z5sievePjmPKjmm:
[----:B------:R-:W-:Y:S01]  /*0000*/  LDC R1, c[0x0][0x37c] ;  /* 0x0000df00ff017b82 */ /* 0x000fe20000000800 */
[----:B------:R-:W0:Y:S07]  /*0010*/  S2R R0, SR_TID.X ;  /* 0x0000000000007919 */ /* 0x000e2e0000002100 */
[----:B------:R-:W0:Y:S01]  /*0020*/  S2UR UR4, SR_CTAID.X ;  /* 0x00000000000479c3 */ /* 0x000e220000002500 */
[----:B------:R-:W1:Y:S07]  /*0030*/  LDCU.64 UR6, c[0x0][0x398] ;  /* 0x00007300ff0677ac */ /* 0x000e6e0008000a00 */
[----:B------:R-:W0:Y:S02]  /*0040*/  LDC R3, c[0x0][0x360] ;  /* 0x0000d800ff037b82 */ /* 0x000e240000000800 */
[----:B0-----:R-:W-:-:S05]  /*0050*/  IMAD R0, R3, UR4, R0 ;  /* 0x0000000403007c24 */ /* 0x001fca000f8e0200 */
[----:B-1----:R-:W-:Y:S02]  /*0060*/  ISETP.GE.U32.AND P0, PT, R0, UR6, PT ;  /* 0x0000000600007c0c */ /* 0x002fe4000bf06070 */
[----:B------:R-:W-:-:S04]  /*0070*/  SHF.R.S32.HI R2, RZ, 0x1f, R0 ;  /* 0x0000001fff027819 */ /* 0x000fc80000011400 */
[----:B------:R-:W-:-:S13]  /*0080*/  ISETP.GE.U32.AND.EX P0, PT, R2, UR7, PT, P0 ;  /* 0x0000000702007c0c */ /* 0x000fda000bf06100 */
[----:B------:R-:W-:Y:S05]  /*0090*/  @P0 EXIT ;  /* 0x000000000000094d */ /* 0x000fea0003800000 */
[----:B------:R-:W0:Y:S01]  /*00a0*/  LDCU UR4, c[0x0][0x370] ;  /* 0x00006e00ff0477ac */ /* 0x000e220008000800 */
[----:B------:R-:W-:Y:S02]  /*00b0*/  IMAD.MOV.U32 R5, RZ, RZ, R2 ;  /* 0x000000ffff057224 */ /* 0x000fe400078e0002 */
[----:B------:R-:W-:Y:S01]  /*00c0*/  IMAD.MOV.U32 R2, RZ, RZ, R0 ;  /* 0x000000ffff027224 */ /* 0x000fe200078e0000 */
[----:B------:R-:W1:Y:S01]  /*00d0*/  LDCU.64 UR6, c[0x0][0x358] ;  /* 0x00006b00ff0677ac */ /* 0x000e620008000a00 */
[----:B0-----:R-:W-:-:S07]  /*00e0*/  IMAD R3, R3, UR4, RZ ;  /* 0x0000000403037c24 */ /* 0x001fce000f8e02ff */
.L_x_18:
[----:B------:R-:W0:Y:S02]  /*00f0*/  LDCU.64 UR4, c[0x0][0x390] ;  /* 0x00007200ff0477ac */ /* 0x000e240008000a00 */
[C---:B0-----:R-:W-:Y:S01]  /*0100*/  LEA R6, P0, R2.reuse, UR4, 0x2 ;  /* 0x0000000402067c11 */ /* 0x041fe2000f8010ff */
[----:B------:R-:W0:Y:S03]  /*0110*/  LDCU UR4, c[0x0][0x3a4] ;  /* 0x00007480ff0477ac */ /* 0x000e260008000800 */
[----:B------:R-:W-:-:S05]  /*0120*/  LEA.HI.X R7, R2, UR5, R5, 0x2, P0 ;  /* 0x0000000502077c11 */ /* 0x000fca00080f1405 */
[----:B-1----:R1:W5:Y:S01]  /*0130*/  LDG.E R2, desc[UR6][R6.64] ;  /* 0x0000000606027981 */ /* 0x002362000c1e1900 */
[----:B------:R-:W-:Y:S01]  /*0140*/  HFMA2 R5, -RZ, RZ, 0, 0 ;  /* 0x00000000ff057431 */ /* 0x000fe200000001ff */
[----:B0-----:R-:W-:-:S09]  /*0150*/  UISETP.NE.U32.AND UP0, UPT, UR4, URZ, UPT ;  /* 0x000000ff0400728c */ /* 0x001fd2000bf05070 */
[----:B-1----:R-:W-:Y:S05]  /*0160*/  BRA.U UP0, `(.L_x_10) ;  /* 0x0000000100547547 */ /* 0x002fea000b800000 */
[----:B-----5:R-:W0:Y:S01]  /*0170*/  I2F.U32.RP R4, R2 ;  /* 0x0000000200047306 */ /* 0x020e220000209000 */
[----:B------:R-:W1:Y:S01]  /*0180*/  LDCU UR4, c[0x0][0x3a0] ;  /* 0x00007400ff0477ac */ /* 0x000e620008000800 */
[----:B------:R-:W-:Y:S01]  /*0190*/  IMAD.MOV R9, RZ, RZ, -R2 ;  /* 0x000000ffff097224 */ /* 0x000fe200078e0a02 */
[----:B------:R-:W-:-:S05]  /*01a0*/  ISETP.NE.U32.AND P1, PT, R2, RZ, PT ;  /* 0x000000ff0200720c */ /* 0x000fca0003f25070 */
[----:B0-----:R-:W0:Y:S02]  /*01b0*/  MUFU.RCP R4, R4 ;  /* 0x0000000400047308 */ /* 0x001e240000001000 */
[----:B0-----:R-:W-:-:S06]  /*01c0*/  VIADD R6, R4, 0xffffffe ;  /* 0x0ffffffe04067836 */ /* 0x001fcc0000000000 */
[----:B------:R0:W2:Y:S02]  /*01d0*/  F2I.FTZ.U32.TRUNC.NTZ R7, R6 ;  /* 0x0000000600077305 */ /* 0x0000a4000021f000 */
[----:B0-----:R-:W-:Y:S01]  /*01e0*/  MOV R6, RZ ;  /* 0x000000ff00067202 */ /* 0x001fe20000000f00 */
[----:B--2---:R-:W-:-:S04]  /*01f0*/  IMAD R9, R9, R7, RZ ;  /* 0x0000000709097224 */ /* 0x004fc800078e02ff */
[----:B------:R-:W-:-:S06]  /*0200*/  IMAD.HI.U32 R7, R7, R9, R6 ;  /* 0x0000000907077227 */ /* 0x000fcc00078e0006 */
[----:B-1----:R-:W-:-:S04]  /*0210*/  IMAD.HI.U32 R7, R7, UR4, RZ ;  /* 0x0000000407077c27 */ /* 0x002fc8000f8e00ff */
[----:B------:R-:W-:-:S04]  /*0220*/  IMAD.MOV R7, RZ, RZ, -R7 ;  /* 0x000000ffff077224 */ /* 0x000fc800078e0a07 */
[----:B------:R-:W-:Y:S02]  /*0230*/  IMAD R9, R2, R7, UR4 ;  /* 0x0000000402097e24 */ /* 0x000fe4000f8e0207 */
[----:B------:R-:W-:-:S03]  /*0240*/  IMAD.MOV.U32 R7, RZ, RZ, RZ ;  /* 0x000000ffff077224 */ /* 0x000fc600078e00ff */
[----:B------:R-:W-:-:S13]  /*0250*/  ISETP.GE.U32.AND P0, PT, R9, R2, PT ;  /* 0x000000020900720c */ /* 0x000fda0003f06070 */
[----:B------:R-:W-:-:S05]  /*0260*/  @P0 IMAD.IADD R9, R9, 0x1, -R2 ;  /* 0x0000000109090824 */ /* 0x000fca00078e0a02 */
[----:B------:R-:W-:-:S13]  /*0270*/  ISETP.GE.U32.AND P0, PT, R9, R2, PT ;  /* 0x000000020900720c */ /* 0x000fda0003f06070 */
[----:B------:R-:W-:Y:S02]  /*0280*/  @P0 IADD3 R9, PT, PT, -R2, R9, RZ ;  /* 0x0000000902090210 */ /* 0x000fe40007ffe1ff */
[----:B------:R-:W-:-:S05]  /*0290*/  @!P1 LOP3.LUT R9, RZ, R2, RZ, 0x33, !PT ;  /* 0x00000002ff099212 */ /* 0x000fca00078e33ff */
[----:B------:R-:W-:Y:S01]  /*02a0*/  IMAD.MOV.U32 R6, RZ, RZ, R9 ;  /* 0x000000ffff067224 */ /* 0x000fe200078e0009 */
[----:B------:R-:W-:Y:S06]  /*02b0*/  BRA `(.L_x_11) ;  /* 0x00000000001c7947 */ /* 0x000fec0003800000 */
.L_x_10:
[----:B------:R-:W0:Y:S01]  /*02c0*/  LDCU.64 UR4, c[0x0][0x3a0] ;  /* 0x00007400ff0477ac */ /* 0x000e220008000a00 */
[----:B------:R-:W-:Y:S02]  /*02d0*/  MOV R4, 0x310 ;  /* 0x0000031000047802 */ /* 0x000fe40000000f00 */
[----:B0-----:R-:W-:Y:S01]  /*02e0*/  MOV R6, UR4 ;  /* 0x0000000400067c02 */ /* 0x001fe20008000f00 */
[----:B------:R-:W-:-:S07]  /*02f0*/  IMAD.U32 R7, RZ, RZ, UR5 ;  /* 0x00000005ff077e24 */ /* 0x000fce000f8e00ff */
[----:B-----5:R-:W-:Y:S05]  /*0300*/  CALL.REL.NOINC `($__internal_0_$__cuda_sm20_rem_u64) ;  /* 0x0000000000e47944 */ /* 0x020fea0003c00000 */
[----:B------:R-:W-:Y:S01]  /*0310*/  IMAD.MOV.U32 R6, RZ, RZ, R8 ;  /* 0x000000ffff067224 */ /* 0x000fe200078e0008 */
[----:B------:R-:W-:-:S07]  /*0320*/  MOV R7, R9 ;  /* 0x0000000900077202 */ /* 0x000fce0000000f00 */
.L_x_11:
[----:B------:R-:W-:Y:S01]  /*0330*/  IADD3 R6, P0, PT, R2, -R6, RZ ;  /* 0x8000000602067210 */ /* 0x000fe20007f1e0ff */
[----:B------:R-:W-:Y:S04]  /*0340*/  BSSY.RECONVERGENT B0, `(.L_x_12) ;  /* 0x000001b000007945 */ /* 0x000fe80003800200 */
[----:B------:R-:W-:-:S05]  /*0350*/  IMAD.X R7, RZ, RZ, ~R7, P0 ;  /* 0x000000ffff077224 */ /* 0x000fca00000e0e07 */
[----:B------:R-:W-:-:S13]  /*0360*/  ISETP.NE.U32.AND P0, PT, R7, RZ, PT ;  /* 0x000000ff0700720c */ /* 0x000fda0003f05070 */
[----:B------:R-:W-:Y:S05]  /*0370*/  @P0 BRA `(.L_x_13) ;  /* 0x00000000004c0947 */ /* 0x000fea0003800000 */
[----:B------:R-:W0:Y:S01]  /*0380*/  I2F.U32.RP R7, R2 ;  /* 0x0000000200077306 */ /* 0x000e220000209000 */
[----:B------:R-:W-:Y:S01]  /*0390*/  IADD3 R9, PT, PT, RZ, -R2, RZ ;  /* 0x80000002ff097210 */ /* 0x000fe20007ffe0ff */
[----:B------:R-:W-:Y:S01]  /*03a0*/  IMAD.MOV.U32 R4, RZ, RZ, RZ ;  /* 0x000000ffff047224 */ /* 0x000fe200078e00ff */
[----:B------:R-:W-:-:S05]  /*03b0*/  ISETP.NE.U32.AND P1, PT, R2, RZ, PT ;  /* 0x000000ff0200720c */ /* 0x000fca0003f25070 */
[----:B0-----:R-:W0:Y:S02]  /*03c0*/  MUFU.RCP R7, R7 ;  /* 0x0000000700077308 */ /* 0x001e240000001000 */
[----:B0-----:R-:W-:-:S06]  /*03d0*/  VIADD R8, R7, 0xffffffe ;  /* 0x0ffffffe07087836 */ /* 0x001fcc0000000000 */
[----:B------:R-:W0:Y:S02]  /*03e0*/  F2I.FTZ.U32.TRUNC.NTZ R5, R8 ;  /* 0x0000000800057305 */ /* 0x000e24000021f000 */
[----:B0-----:R-:W-:-:S04]  /*03f0*/  IMAD R9, R9, R5, RZ ;  /* 0x0000000509097224 */ /* 0x001fc800078e02ff */
[----:B------:R-:W-:-:S06]  /*0400*/  IMAD.HI.U32 R9, R5, R9, R4 ;  /* 0x0000000905097227 */ /* 0x000fcc00078e0004 */
[----:B------:R-:W-:-:S04]  /*0410*/  IMAD.HI.U32 R4, R9, R6, RZ ;  /* 0x0000000609047227 */ /* 0x000fc800078e00ff */
[----:B------:R-:W-:-:S04]  /*0420*/  IMAD.MOV R5, RZ, RZ, -R4 ;  /* 0x000000ffff057224 */ /* 0x000fc800078e0a04 */
[----:B------:R-:W-:Y:S02]  /*0430*/  IMAD R4, R2, R5, R6 ;  /* 0x0000000502047224 */ /* 0x000fe400078e0206 */
[----:B------:R-:W-:-:S03]  /*0440*/  IMAD.MOV.U32 R5, RZ, RZ, RZ ;  /* 0x000000ffff057224 */ /* 0x000fc600078e00ff */
[----:B------:R-:W-:-:S13]  /*0450*/  ISETP.GE.U32.AND P0, PT, R4, R2, PT ;  /* 0x000000020400720c */ /* 0x000fda0003f06070 */
[----:B------:R-:W-:-:S04]  /*0460*/  @P0 IADD3 R4, PT, PT, -R2, R4, RZ ;  /* 0x0000000402040210 */ /* 0x000fc80007ffe1ff */
[----:B------:R-:W-:-:S13]  /*0470*/  ISETP.GE.U32.AND P0, PT, R4, R2, PT ;  /* 0x000000020400720c */ /* 0x000fda0003f06070 */
[----:B------:R-:W-:Y:S01]  /*0480*/  @P0 IMAD.IADD R4, R4, 0x1, -R2 ;  /* 0x0000000104040824 */ /* 0x000fe200078e0a02 */
[----:B------:R-:W-:Y:S01]  /*0490*/  @!P1 LOP3.LUT R4, RZ, R2, RZ, 0x33, !PT ;  /* 0x00000002ff049212 */ /* 0x000fe200078e33ff */
[----:B------:R-:W-:Y:S06]  /*04a0*/  BRA `(.L_x_14) ;  /* 0x0000000000107947 */ /* 0x000fec0003800000 */
.L_x_13:
[----:B------:R-:W-:-:S07]  /*04b0*/  MOV R4, 0x4d0 ;  /* 0x000004d000047802 */ /* 0x000fce0000000f00 */
[----:B------:R-:W-:Y:S05]  /*04c0*/  CALL.REL.NOINC `($__internal_0_$__cuda_sm20_rem_u64) ;  /* 0x0000000000747944 */ /* 0x000fea0003c00000 */
[----:B------:R-:W-:Y:S01]  /*04d0*/  MOV R4, R8 ;  /* 0x0000000800047202 */ /* 0x000fe20000000f00 */
[----:B------:R-:W-:-:S07]  /*04e0*/  IMAD.MOV.U32 R5, RZ, RZ, R9 ;  /* 0x000000ffff057224 */ /* 0x000fce00078e0009 */
.L_x_14:
[----:B------:R-:W-:Y:S05]  /*04f0*/  BSYNC.RECONVERGENT B0 ;  /* 0x0000000000007941 */ /* 0x000fea0003800200 */
.L_x_12:
[----:B------:R-:W0:Y:S01]  /*0500*/  LDC.64 R12, c[0x0][0x388] ;  /* 0x0000e200ff0c7b82 */ /* 0x000e220000000a00 */
[----:B------:R-:W-:Y:S01]  /*0510*/  BSSY.RECONVERGENT B0, `(.L_x_15) ;  /* 0x0000010000007945 */ /* 0x000fe20003800200 */
[----:B0-----:R-:W-:-:S04]  /*0520*/  ISETP.GE.U32.AND P0, PT, R4, R12, PT ;  /* 0x0000000c0400720c */ /* 0x001fc80003f06070 */
[----:B------:R-:W-:-:S13]  /*0530*/  ISETP.GE.U32.AND.EX P0, PT, R5, R13, PT, P0 ;  /* 0x0000000d0500720c */ /* 0x000fda0003f06100 */
[----:B------:R-:W-:Y:S05]  /*0540*/  @P0 BRA `(.L_x_16) ;  /* 0x0000000000300947 */ /* 0x000fea0003800000 */
[----:B------:R-:W0:Y:S01]  /*0550*/  LDC.64 R6, c[0x0][0x380] ;  /* 0x0000e000ff067b82 */ /* 0x000e220000000a00 */
[----:B------:R-:W-:Y:S02]  /*0560*/  HFMA2 R8, -RZ, RZ, 0, 5.9604644775390625e-08 ;  /* 0x00000001ff087431 */ /* 0x000fe400000001ff */
[----:B------:R-:W-:-:S07]  /*0570*/  IMAD.MOV.U32 R9, RZ, RZ, R4 ;  /* 0x000000ffff097224 */ /* 0x000fce00078e0004 */
.L_x_17:
[----:B------:R-:W-:Y:S02]  /*0580*/  SHF.L.W.U32 R4, R8, R9, RZ ;  /* 0x0000000908047219 */ /* 0x000fe40000000eff */
[--C-:B------:R-:W-:Y:S01]  /*0590*/  SHF.R.U32.HI R5, RZ, 0x5, R9.reuse ;  /* 0x00000005ff057819 */ /* 0x100fe20000011609 */
[----:B------:R-:W-:Y:S01]  /*05a0*/  IMAD.IADD R9, R2, 0x1, R9 ;  /* 0x0000000102097824 */ /* 0x000fe200078e0209 */
[----:B------:R-:W-:-:S03]  /*05b0*/  LOP3.LUT R11, RZ, R4, RZ, 0x33, !PT ;  /* 0x00000004ff0b7212 */ /* 0x000fc600078e33ff */
[----:B0-----:R-:W-:Y:S01]  /*05c0*/  IMAD.WIDE.U32 R4, R5, 0x4, R6 ;  /* 0x0000000405047825 */ /* 0x001fe200078e0006 */
[----:B------:R-:W-:-:S04]  /*05d0*/  ISETP.GE.U32.AND P0, PT, R9, R12, PT ;  /* 0x0000000c0900720c */ /* 0x000fc80003f06070 */
[----:B------:R-:W-:Y:S01]  /*05e0*/  ISETP.GE.U32.AND.EX P0, PT, RZ, R13, PT, P0 ;  /* 0x0000000dff00720c */ /* 0x000fe20003f06100 */
[----:B------:R1:W-:-:S12]  /*05f0*/  REDG.E.AND.STRONG.GPU desc[UR6][R4.64], R11 ;  /* 0x0000000b0400798e */ /* 0x0003d8000e92e106 */
[----:B-1----:R-:W-:Y:S05]  /*0600*/  @!P0 BRA `(.L_x_17) ;  /* 0xfffffffc00dc8947 */ /* 0x002fea000383ffff */
.L_x_16:
[----:B------:R-:W-:Y:S05]  /*0610*/  BSYNC.RECONVERGENT B0 ;  /* 0x0000000000007941 */ /* 0x000fea0003800200 */
.L_x_15:
[----:B------:R-:W0:Y:S01]  /*0620*/  LDCU.64 UR4, c[0x0][0x398] ;  /* 0x00007300ff0477ac */ /* 0x000e220008000a00 */
[----:B------:R-:W-:-:S05]  /*0630*/  IMAD.IADD R2, R3, 0x1, R0 ;  /* 0x0000000103027824 */ /* 0x000fca00078e0200 */
[----:B------:R-:W-:Y:S02]  /*0640*/  SHF.R.S32.HI R5, RZ, 0x1f, R2 ;  /* 0x0000001fff057819 */ /* 0x000fe40000011402 */
[----:B------:R-:W-:Y:S02]  /*0650*/  MOV R0, R2 ;  /* 0x0000000200007202 */ /* 0x000fe40000000f00 */
[----:B0-----:R-:W-:-:S04]  /*0660*/  ISETP.GE.U32.AND P0, PT, R2, UR4, PT ;  /* 0x0000000402007c0c */ /* 0x001fc8000bf06070 */
[----:B------:R-:W-:-:S13]  /*0670*/  ISETP.GE.U32.AND.EX P0, PT, R5, UR5, PT, P0 ;  /* 0x0000000505007c0c */ /* 0x000fda000bf06100 */
[----:B------:R-:W-:Y:S05]  /*0680*/  @!P0 BRA `(.L_x_18) ;  /* 0xfffffff800988947 */ /* 0x000fea000383ffff */
[----:B------:R-:W-:Y:S05]  /*0690*/  EXIT ;  /* 0x000000000000794d */ /* 0x000fea0003800000 */
        .weak           $__internal_0_$__cuda_sm20_rem_u64
        .type           $__internal_0_$__cuda_sm20_rem_u64,@function
        .size           $__internal_0_$__cuda_sm20_rem_u64,(.L_x_148 - $__internal_0_$__cuda_sm20_rem_u64)
$__internal_0_$__cuda_sm20_rem_u64:
[----:B------:R-:W-:Y:S02]  /*06a0*/  IMAD.MOV.U32 R12, RZ, RZ, R2 ;  /* 0x000000ffff0c7224 */ /* 0x000fe400078e0002 */
[----:B------:R-:W-:-:S04]  /*06b0*/  IMAD.MOV.U32 R13, RZ, RZ, R5 ;  /* 0x000000ffff0d7224 */ /* 0x000fc800078e0005 */
[----:B------:R-:W0:Y:S08]  /*06c0*/  I2F.U64.RP R12, R12 ;  /* 0x0000000c000c7312 */ /* 0x000e300000309000 */
[----:B0-----:R-:W0:Y:S02]  /*06d0*/  MUFU.RCP R8, R12 ;  /* 0x0000000c00087308 */ /* 0x001e240000001000 */
[----:B0-----:R-:W-:-:S06]  /*06e0*/  IADD3 R8, PT, PT, R8, 0x1ffffffe, RZ ;  /* 0x1ffffffe08087810 */ /* 0x001fcc0007ffe0ff */
[----:B------:R-:W0:Y:S02]  /*06f0*/  F2I.U64.TRUNC R8, R8 ;  /* 0x0000000800087311 */ /* 0x000e24000020d800 */
[----:B0-----:R-:W-:-:S04]  /*0700*/  IMAD.WIDE.U32 R10, R8, R2, RZ ;  /* 0x00000002080a7225 */ /* 0x001fc800078e00ff */
[----:B------:R-:W-:Y:S01]  /*0710*/  IMAD R11, R8, R5, R11 ;  /* 0x00000005080b7224 */ /* 0x000fe200078e020b */
[----:B------:R-:W-:-:S03]  /*0720*/  IADD3 R15, P0, PT, RZ, -R10, RZ ;  /* 0x8000000aff0f7210 */ /* 0x000fc60007f1e0ff */
[----:B------:R-:W-:Y:S02]  /*0730*/  IMAD R11, R9, R2, R11 ;  /* 0x00000002090b7224 */ /* 0x000fe400078e020b */
[----:B------:R-:W-:-:S04]  /*0740*/  IMAD.HI.U32 R10, R8, R15, RZ ;  /* 0x0000000f080a7227 */ /* 0x000fc800078e00ff */
[----:B------:R-:W-:Y:S02]  /*0750*/  IMAD.X R17, RZ, RZ, ~R11, P0 ;  /* 0x000000ffff117224 */ /* 0x000fe400000e0e0b */
[----:B------:R-:W-:Y:S02]  /*0760*/  IMAD.MOV.U32 R11, RZ, RZ, R8 ;  /* 0x000000ffff0b7224 */ /* 0x000fe400078e0008 */
[-C--:B------:R-:W-:Y:S02]  /*0770*/  IMAD R13, R9, R17.reuse, RZ ;  /* 0x00000011090d7224 */ /* 0x080fe400078e02ff */
[----:B------:R-:W-:-:S04]  /*0780*/  IMAD.WIDE.U32 R10, P0, R8, R17, R10 ;  /* 0x00000011080a7225 */ /* 0x000fc8000780000a */
[----:B------:R-:W-:-:S04]  /*0790*/  IMAD.HI.U32 R17, R9, R17, RZ ;  /* 0x0000001109117227 */ /* 0x000fc800078e00ff */
[----:B------:R-:W-:-:S05]  /*07a0*/  IMAD.HI.U32 R10, P1, R9, R15, R10 ;  /* 0x0000000f090a7227 */ /* 0x000fca000782000a */
[----:B------:R-:W-:Y:S02]  /*07b0*/  IADD3 R11, P2, PT, R13, R10, RZ ;  /* 0x0000000a0d0b7210 */ /* 0x000fe40007f5e0ff */
[----:B------:R-:W-:-:S03]  /*07c0*/  IADD3.X R10, PT, PT, R17, R9, RZ, P0, !PT ;  /* 0x00000009110a7210 */ /* 0x000fc600007fe4ff */
[----:B------:R-:W-:Y:S01]  /*07d0*/  IMAD.WIDE.U32 R8, R11, R2, RZ ;  /* 0x000000020b087225 */ /* 0x000fe200078e00ff */
[----:B------:R-:W-:-:S03]  /*07e0*/  IADD3.X R13, PT, PT, RZ, RZ, R10, P2, P1 ;  /* 0x000000ffff0d7210 */ /* 0x000fc600017e240a */
[----:B------:R-:W-:Y:S01]  /*07f0*/  IMAD R9, R11, R5, R9 ;  /* 0x000000050b097224 */ /* 0x000fe200078e0209 */
[----:B------:R-:W-:-:S03]  /*0800*/  IADD3 R15, P0, PT, RZ, -R8, RZ ;  /* 0x80000008ff0f7210 */ /* 0x000fc60007f1e0ff */
[----:B------:R-:W-:Y:S02]  /*0810*/  IMAD R9, R13, R2, R9 ;  /* 0x000000020d097224 */ /* 0x000fe400078e0209 */
[----:B------:R-:W-:-:S04]  /*0820*/  IMAD.HI.U32 R10, R11, R15, RZ ;  /* 0x0000000f0b0a7227 */ /* 0x000fc800078e00ff */
[----:B------:R-:W-:Y:S02]  /*0830*/  IMAD.X R8, RZ, RZ, ~R9, P0 ;  /* 0x000000ffff087224 */ /* 0x000fe400000e0e09 */
[----:B------:R-:W-:Y:S02]  /*0840*/  IMAD.MOV.U32 R9, RZ, RZ, RZ ;  /* 0x000000ffff097224 */ /* 0x000fe400078e00ff */
[----:B------:R-:W-:-:S04]  /*0850*/  IMAD.WIDE.U32 R10, P0, R11, R8, R10 ;  /* 0x000000080b0a7225 */ /* 0x000fc8000780000a */
[C---:B------:R-:W-:Y:S02]  /*0860*/  IMAD R12, R13.reuse, R8, RZ ;  /* 0x000000080d0c7224 */ /* 0x040fe400078e02ff */
[----:B------:R-:W-:-:S04]  /*0870*/  IMAD.HI.U32 R11, P1, R13, R15, R10 ;  /* 0x0000000f0d0b7227 */ /* 0x000fc8000782000a */
[----:B------:R-:W-:Y:S01]  /*0880*/  IMAD.HI.U32 R8, R13, R8, RZ ;  /* 0x000000080d087227 */ /* 0x000fe200078e00ff */
[----:B------:R-:W-:-:S04]  /*0890*/  IADD3 R11, P2, PT, R12, R11, RZ ;  /* 0x0000000b0c0b7210 */ /* 0x000fc80007f5e0ff */
[----:B------:R-:W-:Y:S01]  /*08a0*/  IADD3.X R13, PT, PT, R8, R13, RZ, P0, !PT ;  /* 0x0000000d080d7210 */ /* 0x000fe200007fe4ff */
[----:B------:R-:W-:-:S03]  /*08b0*/  IMAD.HI.U32 R8, R11, R6, RZ ;  /* 0x000000060b087227 */ /* 0x000fc600078e00ff */
[----:B------:R-:W-:Y:S01]  /*08c0*/  IADD3.X R13, PT, PT, RZ, RZ, R13, P2, P1 ;  /* 0x000000ffff0d7210 */ /* 0x000fe200017e240d */
[----:B------:R-:W-:-:S04]  /*08d0*/  IMAD.WIDE.U32 R8, R11, R7, R8 ;  /* 0x000000070b087225 */ /* 0x000fc800078e0008 */
[C---:B------:R-:W-:Y:S02]  /*08e0*/  IMAD R11, R13.reuse, R7, RZ ;  /* 0x000000070d0b7224 */ /* 0x040fe400078e02ff */
[----:B------:R-:W-:-:S04]  /*08f0*/  IMAD.HI.U32 R8, P0, R13, R6, R8 ;  /* 0x000000060d087227 */ /* 0x000fc80007800008 */
[----:B------:R-:W-:Y:S01]  /*0900*/  IMAD.HI.U32 R10, R13, R7, RZ ;  /* 0x000000070d0a7227 */ /* 0x000fe200078e00ff */
[----:B------:R-:W-:-:S04]  /*0910*/  IADD3 R11, P1, PT, R11, R8, RZ ;  /* 0x000000080b0b7210 */ /* 0x000fc80007f3e0ff */
[----:B------:R-:W-:Y:S01]  /*0920*/  IADD3.X R10, PT, PT, R10, RZ, RZ, P0, !PT ;  /* 0x000000ff0a0a7210 */ /* 0x000fe200007fe4ff */
[----:B------:R-:W-:-:S04]  /*0930*/  IMAD.WIDE.U32 R8, R11, R2, RZ ;  /* 0x000000020b087225 */ /* 0x000fc800078e00ff */
[----:B------:R-:W-:Y:S02]  /*0940*/  IMAD.X R13, RZ, RZ, R10, P1 ;  /* 0x000000ffff0d7224 */ /* 0x000fe400008e060a */
[----:B------:R-:W-:Y:S01]  /*0950*/  IMAD R11, R11, R5, R9 ;  /* 0x000000050b0b7224 */ /* 0x000fe200078e0209 */
[----:B------:R-:W-:-:S03]  /*0960*/  IADD3 R9, P1, PT, -R8, R6, RZ ;  /* 0x0000000608097210 */ /* 0x000fc60007f3e1ff */
[-C--:B------:R-:W-:Y:S01]  /*0970*/  IMAD R6, R13, R2.reuse, R11 ;  /* 0x000000020d067224 */ /* 0x080fe200078e020b */
[----:B------:R-:W-:-:S04]  /*0980*/  ISETP.GE.U32.AND P0, PT, R9, R2, PT ;  /* 0x000000020900720c */ /* 0x000fc80003f06070 */
[----:B------:R-:W-:Y:S02]  /*0990*/  IADD3.X R8, PT, PT, ~R6, R7, RZ, P1, !PT ;  /* 0x0000000706087210 */ /* 0x000fe40000ffe5ff */
[----:B------:R-:W-:Y:S02]  /*09a0*/  IADD3 R7, P1, PT, -R2, R9, RZ ;  /* 0x0000000902077210 */ /* 0x000fe40007f3e1ff */
[----:B------:R-:W-:-:S03]  /*09b0*/  ISETP.GE.U32.AND.EX P0, PT, R8, R5, PT, P0 ;  /* 0x000000050800720c */ /* 0x000fc60003f06100 */
[----:B------:R-:W-:Y:S01]  /*09c0*/  IMAD.X R6, R8, 0x1, ~R5, P1 ;  /* 0x0000000108067824 */ /* 0x000fe200008e0e05 */
[----:B------:R-:W-:Y:S02]  /*09d0*/  SEL R7, R7, R9, P0 ;  /* 0x0000000907077207 */ /* 0x000fe40000000000 */
[----:B------:R-:W-:Y:S02]  /*09e0*/  ISETP.NE.U32.AND P1, PT, R2, RZ, PT ;  /* 0x000000ff0200720c */ /* 0x000fe40003f25070 */
[----:B------:R-:W-:Y:S02]  /*09f0*/  SEL R6, R6, R8, P0 ;  /* 0x0000000806067207 */ /* 0x000fe40000000000 */
[----:B------:R-:W-:Y:S02]  /*0a00*/  ISETP.GE.U32.AND P0, PT, R7, R2, PT ;  /* 0x000000020700720c */ /* 0x000fe40003f06070 */
[----:B------:R-:W-:Y:S02]  /*0a10*/  IADD3 R8, P2, PT, -R2, R7, RZ ;  /* 0x0000000702087210 */ /* 0x000fe40007f5e1ff */
[----:B------:R-:W-:-:S02]  /*0a20*/  ISETP.GE.U32.AND.EX P0, PT, R6, R5, PT, P0 ;  /* 0x000000050600720c */ /* 0x000fc40003f06100 */
[-C--:B------:R-:W-:Y:S02]  /*0a30*/  IADD3.X R9, PT, PT, ~R5, R6.reuse, RZ, P2, !PT ;  /* 0x0000000605097210 */ /* 0x080fe400017fe5ff */
[----:B------:R-:W-:Y:S01]  /*0a40*/  SEL R8, R8, R7, P0 ;  /* 0x0000000708087207 */ /* 0x000fe20000000000 */
[----:B------:R-:W-:Y:S01]  /*0a50*/  HFMA2 R7, -RZ, RZ, 0, 0 ;  /* 0x00000000ff077431 */ /* 0x000fe200000001ff */
[----:B------:R-:W-:Y:S01]  /*0a60*/  SEL R9, R9, R6, P0 ;  /* 0x0000000609097207 */ /* 0x000fe20000000000 */
[----:B------:R-:W-:Y:S01]  /*0a70*/  IMAD.MOV.U32 R6, RZ, RZ, R4 ;  /* 0x000000ffff067224 */ /* 0x000fe200078e0004 */
[----:B------:R-:W-:-:S04]  /*0a80*/  ISETP.NE.AND.EX P1, PT, R5, RZ, PT, P1 ;  /* 0x000000ff0500720c */ /* 0x000fc80003f25310 */
[----:B------:R-:W-:Y:S02]  /*0a90*/  SEL R8, R8, 0xffffffff, P1 ;  /* 0xffffffff08087807 */ /* 0x000fe40000800000 */
[----:B------:R-:W-:Y:S01]  /*0aa0*/  SEL R9, R9, 0xffffffff, P1 ;  /* 0xffffffff09097807 */ /* 0x000fe20000800000 */
[----:B------:R-:W-:Y:S06]  /*0ab0*/  RET.REL.NODEC R6 `(_Z5sievePjmPKjmm) ;  /* 0xfffffff406507950 */ /* 0x000fec0003c3ffff */
.L_x_19:
        /* <DEDUP_REMOVED lines=12> */
.L_x_148:


//--------------------- .text._Z12sieve_middlePjmPKjmm --------------------------
	.section	.text._Z12sieve_middlePjmPKjmm,"ax",@progbits
	.align	128
        .global         _Z12sieve_middlePjmPKjmm
        .type           _Z12sieve_middlePjmPKjmm,@function
        .size           _Z12sieve_middlePjmPKjmm,(.L_x_150 - _Z12sieve_middlePjmPKjmm)
        .other          _Z12sieve_middlePjmPKjmm,@"STO_CUDA_ENTRY STV_DEFAULT"
_Z12sieve_middlePjmPKjmm:
.text._Z12sieve_middlePjmPKjmm:
[----:B------:R-:W-:Y:S08]  /*0000*/  LDC R1, c[0x0][0x37c] ;  /* 0x0000df00ff017b82 */ /* 0x000ff00000000800 */
[----:B------:R-:W0:Y:S08]  /*0010*/  S2UR UR8, SR_CTAID.X ;  /* 0x00000000000879c3 */ /* 0x000e300000002500 */
[----:B------:R-:W1:Y:S01]  /*0020*/  LDC.64 R2, c[0x0][0x388] ;  /* 0x0000e200ff027b82 */ /* 0x000e620000000a00 */
[----:B0-----:R-:W-:-:S06]  /*0030*/  UIMAD.WIDE.U32 UR4, UR8, 0x2000, URZ ;  /* 0x00002000080478a5 */ /* 0x001fcc000f8e00ff */
[----:B------:R-:W-:Y:S01]  /*0040*/  IMAD.U32 R0, RZ, RZ, UR5 ;  /* 0x00000005ff007e24 */ /* 0x000fe2000f8e00ff */
[----:B-1----:R-:W-:-:S04]  /*0050*/  ISETP.LE.U32.AND P0, PT, R2, UR4, PT ;  /* 0x0000000402007c0c */ /* 0x002fc8000bf03070 */
[----:B------:R-:W-:-:S13]  /*0060*/  ISETP.GE.U32.AND.EX P0, PT, R0, R3, PT, P0 ;  /* 0x000000030000720c */ /* 0x000fda0003f06100 */
[----:B------:R-:W-:Y:S05]  /*0070*/  @P0 EXIT ;  /* 0x000000000000094d */ /* 0x000fea0003800000 */
[----:B------:R-:W0:Y:S01]  /*0080*/  S2R R12, SR_TID.X ;  /* 0x00000000000c7919 */ /* 0x000e220000002100 */
[----:B------:R-:W1:Y:S01]  /*0090*/  LDC R13, c[0x0][0x360] ;  /* 0x0000d800ff0d7b82 */ /* 0x000e620000000800 */
[----:B------:R-:W-:Y:S01]  /*00a0*/  MOV R6, 0x150 ;  /* 0x0000015000067802 */ /* 0x000fe20000000f00 */
[----:B------:R-:W-:Y:S01]  /*00b0*/  UMOV UR9, UR4 ;  /* 0x0000000400097c82 */ /* 0x000fe20008000000 */
[----:B------:R-:W-:Y:S01]  /*00c0*/  UMOV UR10, UR5 ;  /* 0x00000005000a7c82 */ /* 0x000fe20008000000 */
[----:B------:R-:W2:Y:S01]  /*00d0*/  LDCU UR11, c[0x0][0x370] ;  /* 0x00006e00ff0b77ac */ /* 0x000ea20008000800 */
[----:B------:R-:W-:Y:S01]  /*00e0*/  UMOV UR4, UR8 ;  /* 0x0000000800047c82 */ /* 0x000fe20008000000 */
[----:B------:R-:W-:Y:S01]  /*00f0*/  UMOV UR5, URZ ;  /* 0x000000ff00057c82 */ /* 0x000fe20008000000 */
[----:B-1----:R-:W-:Y:S01]  /*0100*/  LOP3.LUT R2, R13, 0xffff, RZ, 0xc0, !PT ;  /* 0x0000ffff0d027812 */ /* 0x002fe200078ec0ff */
[----:B0-----:R-:W-:-:S05]  /*0110*/  IMAD.IADD R11, R12, 0x1, R13 ;  /* 0x000000010c0b7824 */ /* 0x001fca00078e020d */
[----:B------:R-:W-:-:S04]  /*0120*/  LOP3.LUT R0, R11, 0x1fff, RZ, 0x3c, !PT ;  /* 0x00001fff0b007812 */ /* 0x000fc800078e3cff */
[----:B--2---:R-:W-:-:S07]  /*0130*/  LOP3.LUT R0, R0, 0xffff, RZ, 0xc0, !PT ;  /* 0x0000ffff00007812 */ /* 0x004fce00078ec0ff */
[----:B------:R-:W-:Y:S05]  /*0140*/  CALL.REL.NOINC `($__internal_1_$__cuda_sm20_div_u16) ;  /* 0x0000000c00c07944 */ /* 0x000fea0003c00000 */
[----:B------:R-:W0:Y:S01]  /*0150*/  S2UR UR7, SR_CgaCtaId ;  /* 0x00000000000779c3 */ /* 0x000e220000008800 */
[----:B------:R-:W-:Y:S01]  /*0160*/  UMOV UR6, 0x400 ;  /* 0x0000040000067882 */ /* 0x000fe20000000000 */
[--C-:B------:R-:W-:Y:S01]  /*0170*/  IMAD.IADD R9, R11, 0x1, R13.reuse ;  /* 0x000000010b097824 */ /* 0x100fe200078e020d */
[----:B------:R-:W-:Y:S01]  /*0180*/  LOP3.LUT R7, R7, 0x3, RZ, 0xc0, !PT ;  /* 0x0000000307077812 */ /* 0x000fe200078ec0ff */
[----:B------:R-:W1:Y:S02]  /*0190*/  LDCU.64 UR12, c[0x0][0x358] ;  /* 0x00006b00ff0c77ac */ /* 0x000e640008000a00 */
[----:B------:R-:W-:Y:S01]  /*01a0*/  IMAD.IADD R6, R9, 0x1, R13 ;  /* 0x0000000109067824 */ /* 0x000fe200078e020d */
[----:B0-----:R-:W-:-:S06]  /*01b0*/  ULEA UR6, UR7, UR6, 0x18 ;  /* 0x0000000607067291 */ /* 0x001fcc000f8ec0ff */
[----:B------:R-:W-:-:S05]  /*01c0*/  LEA R10, R12, UR6, 0x2 ;  /* 0x000000060c0a7c11 */ /* 0x000fca000f8e10ff */
[----:B------:R-:W-:-:S04]  /*01d0*/  IMAD R8, R13, 0x4, R10 ;  /* 0x000000040d087824 */ /* 0x000fc800078e020a */
[----:B-1----:R-:W-:-:S07]  /*01e0*/  IMAD R5, R13, 0x4, R8 ;  /* 0x000000040d057824 */ /* 0x002fce00078e0208 */
.L_x_39:
[----:B------:R-:W-:Y:S01]  /*01f0*/  ISETP.NE.AND P2, PT, R7, 0x2, PT ;  /* 0x000000020700780c */ /* 0x000fe20003f45270 */
[----:B------:R-:W-:Y:S01]  /*0200*/  BSSY.RECONVERGENT B0, `(.L_x_20) ;  /* 0x000000d000007945 */ /* 0x000fe20003800200 */
[----:B------:R-:W-:-:S11]  /*0210*/  IMAD.MOV.U32 R0, RZ, RZ, R12 ;  /* 0x000000ffff007224 */ /* 0x000fd600078e000c */
[----:B---3--:R-:W-:Y:S05]  /*0220*/  @!P2 BRA `(.L_x_21) ;  /* 0x000000000028a947 */ /* 0x008fea0003800000 */
[----:B------:R-:W-:Y:S01]  /*0230*/  MOV R3, 0xffffffff ;  /* 0xffffffff00037802 */ /* 0x000fe20000000f00 */
[----:B------:R-:W-:Y:S01]  /*0240*/  IMAD.MOV.U32 R0, RZ, RZ, R11 ;  /* 0x000000ffff007224 */ /* 0x000fe200078e000b */
[----:B------:R-:W-:-:S03]  /*0250*/  ISETP.NE.AND P0, PT, R7, 0x3, PT ;  /* 0x000000030700780c */ /* 0x000fc60003f05270 */
[----:B------:R0:W-:Y:S10]  /*0260*/  STS [R10], R3 ;  /* 0x000000030a007388 */ /* 0x0001f40000000800 */
[----:B0-----:R-:W-:Y:S05]  /*0270*/  @!P0 BRA `(.L_x_21) ;  /* 0x0000000000148947 */ /* 0x001fea0003800000 */
[----:B------:R-:W-:Y:S01]  /*0280*/  ISETP.NE.AND P0, PT, R7, RZ, PT ;  /* 0x000000ff0700720c */ /* 0x000fe20003f05270 */
[----:B------:R0:W-:Y:S01]  /*0290*/  STS [R8], R3 ;  /* 0x0000000308007388 */ /* 0x0001e20000000800 */
[----:B------:R-:W-:-:S11]  /*02a0*/  IMAD.MOV.U32 R0, RZ, RZ, R9 ;  /* 0x000000ffff007224 */ /* 0x000fd600078e0009 */
[----:B------:R0:W-:Y:S01]  /*02b0*/  @P0 STS [R5], R3 ;  /* 0x0000000305000388 */ /* 0x0001e20000000800 */
[----:B------:R-:W-:-:S07]  /*02c0*/  @P0 IMAD.MOV.U32 R0, RZ, RZ, R6 ;  /* 0x000000ffff000224 */ /* 0x000fce00078e0006 */
.L_x_21:
[----:B------:R-:W-:Y:S05]  /*02d0*/  BSYNC.RECONVERGENT B0 ;  /* 0x0000000000007941 */ /* 0x000fea0003800200 */
.L_x_20:
[----:B------:R-:W1:Y:S01]  /*02e0*/  S2UR UR7, SR_CgaCtaId ;  /* 0x00000000000779c3 */ /* 0x000e620000008800 */
[----:B------:R-:W-:Y:S01]  /*02f0*/  UMOV UR6, 0x400 ;  /* 0x0000040000067882 */ /* 0x000fe20000000000 */
[----:B------:R-:W-:Y:S01]  /*0300*/  BSSY.RECONVERGENT B0, `(.L_x_22) ;  /* 0x000000f000007945 */ /* 0x000fe20003800200 */
[----:B------:R-:W-:Y:S01]  /*0310*/  IMAD.MOV.U32 R15, RZ, RZ, -0x1 ;  /* 0xffffffffff0f7424 */ /* 0x000fe200078e00ff */
[----:B-1----:R-:W-:-:S06]  /*0320*/  ULEA UR6, UR7, UR6, 0x18 ;  /* 0x0000000607067291 */ /* 0x002fcc000f8ec0ff */
[----:B------:R-:W-:-:S07]  /*0330*/  LEA R2, R0, UR6, 0x2 ;  /* 0x0000000600027c11 */ /* 0x000fce000f8e10ff */
.L_x_23:
[C-C-:B0-----:R-:W-:Y:S01]  /*0340*/  IMAD R3, R13.reuse, 0x4, R2.reuse ;  /* 0x000000040d037824 */ /* 0x141fe200078e0202 */
[----:B------:R0:W-:Y:S01]  /*0350*/  STS [R2], R15 ;  /* 0x0000000f02007388 */ /* 0x0001e20000000800 */
[C-C-:B------:R-:W-:Y:S02]  /*0360*/  IMAD R4, R13.reuse, 0x8, R2.reuse ;  /* 0x000000080d047824 */ /* 0x140fe400078e0202 */
[C---:B------:R-:W-:Y:S01]  /*0370*/  IMAD R14, R13.reuse, 0xc, R2 ;  /* 0x0000000c0d0e7824 */ /* 0x040fe200078e0202 */
[----:B------:R1:W-:Y:S01]  /*0380*/  STS [R3], R15 ;  /* 0x0000000f03007388 */ /* 0x0003e20000000800 */
[----:B------:R-:W-:-:S03]  /*0390*/  IMAD R0, R13, 0x4, R0 ;  /* 0x000000040d007824 */ /* 0x000fc600078e0200 */
[----:B------:R1:W-:Y:S02]  /*03a0*/  STS [R4], R15 ;  /* 0x0000000f04007388 */ /* 0x0003e40000000800 */
[----:B------:R-:W-:Y:S02]  /*03b0*/  ISETP.GE.U32.AND P0, PT, R0, 0x2000, PT ;  /* 0x000020000000780c */ /* 0x000fe40003f06070 */
[----:B------:R1:W-:Y:S01]  /*03c0*/  STS [R14], R15 ;  /* 0x0000000f0e007388 */ /* 0x0003e20000000800 */
[----:B0-----:R-:W-:-:S10]  /*03d0*/  LEA R2, R13, R2, 0x4 ;  /* 0x000000020d027211 */ /* 0x001fd400078e20ff */
[----:B-1----:R-:W-:Y:S05]  /*03e0*/  @!P0 BRA `(.L_x_23) ;  /* 0xfffffffc00d48947 */ /* 0x002fea000383ffff */
[----:B------:R-:W-:Y:S05]  /*03f0*/  BSYNC.RECONVERGENT B0 ;  /* 0x0000000000007941 */ /* 0x000fea0003800200 */
.L_x_22:
[----:B------:R-:W0:Y:S01]  /*0400*/  LDCU.64 UR14, c[0x0][0x398] ;  /* 0x00007300ff0e77ac */ /* 0x000e220008000a00 */
[----:B------:R-:W-:Y:S01]  /*0410*/  BSSY.RECONVERGENT B0, `(.L_x_24) ;  /* 0x0000062000007945 */ /* 0x000fe20003800200 */
[----:B------:R-:W1:Y:S01]  /*0420*/  LDCU.64 UR6, c[0x0][0x3a0] ;  /* 0x00007400ff0677ac */ /* 0x000e620008000a00 */
[----:B------:R-:W-:Y:S01]  /*0430*/  BAR.SYNC.DEFER_BLOCKING 0x0 ;  /* 0x0000000000007b1d */ /* 0x000fe20000010000 */
[----:B0-----:R-:W-:-:S04]  /*0440*/  ISETP.GE.U32.AND P0, PT, R12, UR14, PT ;  /* 0x0000000e0c007c0c */ /* 0x001fc8000bf06070 */
[----:B------:R-:W-:Y:S01]  /*0450*/  ISETP.GE.U32.AND.EX P0, PT, RZ, UR15, PT, P0 ;  /* 0x0000000fff007c0c */ /* 0x000fe2000bf06100 */
[----:B-1----:R-:W-:-:S04]  /*0460*/  ULEA UR6, UP0, UR4, UR6, 0x12 ;  /* 0x0000000604067291 */ /* 0x002fc8000f8090ff */
[----:B------:R-:W-:-:S08]  /*0470*/  ULEA.HI.X UR7, UR4, UR7, UR5, 0x12, UP0 ;  /* 0x0000000704077291 */ /* 0x000fd000080f9405 */
[----:B------:R-:W-:Y:S05]  /*0480*/  @P0 BRA `(.L_x_25) ;  /* 0x0000000400680947 */ /* 0x000fea0003800000 */
[--C-:B------:R-:W-:Y:S02]  /*0490*/  IMAD.MOV.U32 R0, RZ, RZ, R12.reuse ;  /* 0x000000ffff007224 */ /* 0x100fe400078e000c */
[----:B------:R-:W-:Y:S02]  /*04a0*/  IMAD.MOV.U32 R3, RZ, RZ, RZ ;  /* 0x000000ffff037224 */ /* 0x000fe400078e00ff */
[----:B------:R-:W-:-:S07]  /*04b0*/  IMAD.MOV.U32 R4, RZ, RZ, R12 ;  /* 0x000000ffff047224 */ /* 0x000fce00078e000c */
.L_x_34:
[----:B------:R-:W0:Y:S02]  /*04c0*/  LDCU.64 UR4, c[0x0][0x390] ;  /* 0x00007200ff0477ac */ /* 0x000e240008000a00 */
[----:B0-----:R-:W-:-:S04]  /*04d0*/  LEA R14, P0, R0, UR4, 0x2 ;  /* 0x00000004000e7c11 */ /* 0x001fc8000f8010ff */
[----:B------:R-:W-:-:S05]  /*04e0*/  LEA.HI.X R15, R0, UR5, R3, 0x2, P0 ;  /* 0x00000005000f7c11 */ /* 0x000fca00080f1403 */
[----:B------:R0:W5:Y:S01]  /*04f0*/  LDG.E R21, desc[UR12][R14.64] ;  /* 0x0000000c0e157981 */ /* 0x000162000c1e1900 */
[----:B------:R-:W-:Y:S01]  /*0500*/  UISETP.NE.U32.AND UP0, UPT, UR7, URZ, UPT ;  /* 0x000000ff0700728c */ /* 0x000fe2000bf05070 */
[----:B------:R-:W-:-:S08]  /*0510*/  IMAD.MOV.U32 R3, RZ, RZ, RZ ;  /* 0x000000ffff037224 */ /* 0x000fd000078e00ff */
[----:B0-----:R-:W-:Y:S05]  /*0520*/  BRA.U UP0, `(.L_x_26) ;  /* 0x0000000100507547 */ /* 0x001fea000b800000 */
[----:B-----5:R-:W0:Y:S01]  /*0530*/  I2F.U32.RP R0, R21 ;  /* 0x0000001500007306 */ /* 0x020e220000209000 */
[----:B------:R-:W-:Y:S01]  /*0540*/  IMAD.MOV R17, RZ, RZ, -R21 ;  /* 0x000000ffff117224 */ /* 0x000fe200078e0a15 */
[----:B------:R-:W-:-:S06]  /*0550*/  ISETP.NE.U32.AND P1, PT, R21, RZ, PT ;  /* 0x000000ff1500720c */ /* 0x000fcc0003f25070 */
[----:B0-----:R-:W0:Y:S02]  /*0560*/  MUFU.RCP R0, R0 ;  /* 0x0000000000007308 */ /* 0x001e240000001000 */
[----:B0-----:R-:W-:-:S06]  /*0570*/  VIADD R14, R0, 0xffffffe ;  /* 0x0ffffffe000e7836 */ /* 0x001fcc0000000000 */
[----:B------:R0:W1:Y:S02]  /*0580*/  F2I.FTZ.U32.TRUNC.NTZ R15, R14 ;  /* 0x0000000e000f7305 */ /* 0x000064000021f000 */
[----:B0-----:R-:W-:Y:S02]  /*0590*/  IMAD.MOV.U32 R14, RZ, RZ, RZ ;  /* 0x000000ffff0e7224 */ /* 0x001fe400078e00ff */
[----:B-1----:R-:W-:-:S04]  /*05a0*/  IMAD R17, R17, R15, RZ ;  /* 0x0000000f11117224 */ /* 0x002fc800078e02ff */
[----:B------:R-:W-:-:S06]  /*05b0*/  IMAD.HI.U32 R15, R15, R17, R14 ;  /* 0x000000110f0f7227 */ /* 0x000fcc00078e000e */
[----:B------:R-:W-:-:S05]  /*05c0*/  IMAD.HI.U32 R15, R15, UR6, RZ ;  /* 0x000000060f0f7c27 */ /* 0x000fca000f8e00ff */
[----:B------:R-:W-:Y:S01]  /*05d0*/  IADD3 R2, PT, PT, -R15, RZ, RZ ;  /* 0x000000ff0f027210 */ /* 0x000fe20007ffe1ff */
[----:B------:R-:W-:-:S04]  /*05e0*/  IMAD.MOV.U32 R15, RZ, RZ, RZ ;  /* 0x000000ffff0f7224 */ /* 0x000fc800078e00ff */
[----:B------:R-:W-:-:S05]  /*05f0*/  IMAD R2, R21, R2, UR6 ;  /* 0x0000000615027e24 */ /* 0x000fca000f8e0202 */
[----:B------:R-:W-:-:S13]  /*0600*/  ISETP.GE.U32.AND P0, PT, R2, R21, PT ;  /* 0x000000150200720c */ /* 0x000fda0003f06070 */
[----:B------:R-:W-:-:S05]  /*0610*/  @P0 IMAD.IADD R2, R2, 0x1, -R21 ;  /* 0x0000000102020824 */ /* 0x000fca00078e0a15 */
[----:B------:R-:W-:-:S13]  /*0620*/  ISETP.GE.U32.AND P0, PT, R2, R21, PT ;  /* 0x000000150200720c */ /* 0x000fda0003f06070 */
[----:B------:R-:W-:Y:S01]  /*0630*/  @P0 IMAD.IADD R2, R2, 0x1, -R21 ;  /* 0x0000000102020824 */ /* 0x000fe200078e0a15 */
[----:B------:R-:W-:-:S05]  /*0640*/  @!P1 LOP3.LUT R2, RZ, R21, RZ, 0x33, !PT ;  /* 0x00000015ff029212 */ /* 0x000fca00078e33ff */
[----:B------:R-:W-:Y:S01]  /*0650*/  IMAD.MOV.U32 R14, RZ, RZ, R2 ;  /* 0x000000ffff0e7224 */ /* 0x000fe200078e0002 */
[----:B------:R-:W-:Y:S06]  /*0660*/  BRA `(.L_x_27) ;  /* 0x0000000000187947 */ /* 0x000fec0003800000 */
.L_x_26:
[----:B------:R-:W-:Y:S01]  /*0670*/  IMAD.U32 R2, RZ, RZ, UR6 ;  /* 0x00000006ff027e24 */ /* 0x000fe2000f8e00ff */
[----:B------:R-:W-:Y:S01]  /*0680*/  MOV R20, 0x6b0 ;  /* 0x000006b000147802 */ /* 0x000fe20000000f00 */
[----:B------:R-:W-:-:S07]  /*0690*/  IMAD.U32 R0, RZ, RZ, UR7 ;  /* 0x00000007ff007e24 */ /* 0x000fce000f8e00ff */
[----:B-----5:R-:W-:Y:S05]  /*06a0*/  CALL.REL.NOINC `($__internal_2_$__cuda_sm20_rem_u64) ;  /* 0x0000000800b47944 */ /* 0x020fea0003c00000 */
[----:B------:R-:W-:Y:S01]  /*06b0*/  IMAD.MOV.U32 R14, RZ, RZ, R2 ;  /* 0x000000ffff0e7224 */ /* 0x000fe200078e0002 */
[----:B------:R-:W-:-:S07]  /*06c0*/  MOV R15, R17 ;  /* 0x00000011000f7202 */ /* 0x000fce0000000f00 */
.L_x_27:
[----:B------:R-:W-:Y:S01]  /*06d0*/  IADD3 R14, P0, PT, R21, -R14, RZ ;  /* 0x8000000e150e7210 */ /* 0x000fe20007f1e0ff */
[----:B------:R-:W-:Y:S04]  /*06e0*/  BSSY.RECONVERGENT B1, `(.L_x_28) ;  /* 0x000001b000017945 */ /* 0x000fe80003800200 */
[----:B------:R-:W-:-:S05]  /*06f0*/  IMAD.X R0, RZ, RZ, ~R15, P0 ;  /* 0x000000ffff007224 */ /* 0x000fca00000e0e0f */
[----:B------:R-:W-:-:S13]  /*0700*/  ISETP.NE.U32.AND P0, PT, R0, RZ, PT ;  /* 0x000000ff0000720c */ /* 0x000fda0003f05070 */
[----:B------:R-:W-:Y:S05]  /*0710*/  @P0 BRA `(.L_x_29) ;  /* 0x00000000004c0947 */ /* 0x000fea0003800000 */
[----:B------:R-:W0:Y:S01]  /*0720*/  I2F.U32.RP R15, R21 ;  /* 0x00000015000f7306 */ /* 0x000e220000209000 */
[----:B------:R-:W-:Y:S01]  /*0730*/  IMAD.MOV R17, RZ, RZ, -R21 ;  /* 0x000000ffff117224 */ /* 0x000fe200078e0a15 */
[----:B------:R-:W-:Y:S01]  /*0740*/  ISETP.NE.U32.AND P1, PT, R21, RZ, PT ;  /* 0x000000ff1500720c */ /* 0x000fe20003f25070 */
[----:B------:R-:W-:-:S05]  /*0750*/  IMAD.MOV.U32 R2, RZ, RZ, RZ ;  /* 0x000000ffff027224 */ /* 0x000fca00078e00ff */
[----:B0-----:R-:W0:Y:S02]  /*0760*/  MUFU.RCP R15, R15 ;  /* 0x0000000f000f7308 */ /* 0x001e240000001000 */
[----:B0-----:R-:W-:-:S06]  /*0770*/  VIADD R3, R15, 0xffffffe ;  /* 0x0ffffffe0f037836 */ /* 0x001fcc0000000000 */
[----:B------:R-:W0:Y:S02]  /*0780*/  F2I.FTZ.U32.TRUNC.NTZ R3, R3 ;  /* 0x0000000300037305 */ /* 0x000e24000021f000 */
[----:B0-----:R-:W-:-:S04]  /*0790*/  IMAD R17, R17, R3, RZ ;  /* 0x0000000311117224 */ /* 0x001fc800078e02ff */
[----:B------:R-:W-:-:S04]  /*07a0*/  IMAD.HI.U32 R17, R3, R17, R2 ;  /* 0x0000001103117227 */ /* 0x000fc800078e0002 */
[----:B------:R-:W-:Y:S02]  /*07b0*/  IMAD.MOV.U32 R3, RZ, RZ, RZ ;  /* 0x000000ffff037224 */ /* 0x000fe400078e00ff */
[----:B------:R-:W-:-:S04]  /*07c0*/  IMAD.HI.U32 R0, R17, R14, RZ ;  /* 0x0000000e11007227 */ /* 0x000fc800078e00ff */
[----:B------:R-:W-:-:S04]  /*07d0*/  IMAD.MOV R0, RZ, RZ, -R0 ;  /* 0x000000ffff007224 */ /* 0x000fc800078e0a00 */
[----:B------:R-:W-:-:S05]  /*07e0*/  IMAD R2, R21, R0, R14 ;  /* 0x0000000015027224 */ /* 0x000fca00078e020e */
[----:B------:R-:W-:-:S13]  /*07f0*/  ISETP.GE.U32.AND P0, PT, R2, R21, PT ;  /* 0x000000150200720c */ /* 0x000fda0003f06070 */
[----:B------:R-:W-:-:S05]  /*0800*/  @P0 IMAD.IADD R2, R2, 0x1, -R21 ;  /* 0x0000000102020824 */ /* 0x000fca00078e0a15 */
[----:B------:R-:W-:-:S13]  /*0810*/  ISETP.GE.U32.AND P0, PT, R2, R21, PT ;  /* 0x000000150200720c */ /* 0x000fda0003f06070 */
[----:B------:R-:W-:Y:S02]  /*0820*/  @P0 IADD3 R2, PT, PT, -R21, R2, RZ ;  /* 0x0000000215020210 */ /* 0x000fe40007ffe1ff */
[----:B------:R-:W-:Y:S01]  /*0830*/  @!P1 LOP3.LUT R2, RZ, R21, RZ, 0x33, !PT ;  /* 0x00000015ff029212 */ /* 0x000fe200078e33ff */
[----:B------:R-:W-:Y:S06]  /*0840*/  BRA `(.L_x_30) ;  /* 0x0000000000107947 */ /* 0x000fec0003800000 */
.L_x_29:
[----:B------:R-:W-:Y:S01]  /*0850*/  IMAD.MOV.U32 R2, RZ, RZ, R14 ;  /* 0x000000ffff027224 */ /* 0x000fe200078e000e */
[----:B------:R-:W-:-:S07]  /*0860*/  MOV R20, 0x880 ;  /* 0x0000088000147802 */ /* 0x000fce0000000f00 */
[----:B------:R-:W-:Y:S05]  /*0870*/  CALL.REL.NOINC `($__internal_2_$__cuda_sm20_rem_u64) ;  /* 0x0000000800407944 */ /* 0x000fea0003c00000 */
[----:B------:R-:W-:-:S07]  /*0880*/  IMAD.MOV.U32 R3, RZ, RZ, R17 ;  /* 0x000000ffff037224 */ /* 0x000fce00078e0011 */
.L_x_30:
[----:B------:R-:W-:Y:S05]  /*0890*/  BSYNC.RECONVERGENT B1 ;  /* 0x0000000000017941 */ /* 0x000fea0003800200 */
.L_x_28:
[----:B------:R-:W-:Y:S01]  /*08a0*/  ISETP.GT.U32.AND P0, PT, R2, 0x3ffff, PT ;  /* 0x0003ffff0200780c */ /* 0x000fe20003f04070 */
[----:B------:R-:W-:Y:S03]  /*08b0*/  BSSY.RECONVERGENT B1, `(.L_x_31) ;  /* 0x0000010000017945 */ /* 0x000fe60003800200 */
[----:B------:R-:W-:-:S13]  /*08c0*/  ISETP.GT.U32.AND.EX P0, PT, R3, RZ, PT, P0 ;  /* 0x000000ff0300720c */ /* 0x000fda0003f04100 */
[----:B------:R-:W-:Y:S05]  /*08d0*/  @P0 BRA `(.L_x_32) ;  /* 0x0000000000340947 */ /* 0x000fea0003800000 */
[----:B------:R-:W0:Y:S01]  /*08e0*/  S2R R3, SR_CgaCtaId ;  /* 0x0000000000037919 */ /* 0x000e220000008800 */
[----:B------:R-:W-:Y:S01]  /*08f0*/  MOV R0, 0x400 ;  /* 0x0000040000007802 */ /* 0x000fe20000000f00 */
[----:B------:R-:W-:-:S03]  /*0900*/  IMAD.MOV.U32 R15, RZ, RZ, 0x1 ;  /* 0x00000001ff0f7424 */ /* 0x000fc600078e00ff */
[----:B0-----:R-:W-:-:S07]  /*0910*/  LEA R17, R3, R0, 0x18 ;  /* 0x0000000003117211 */ /* 0x001fce00078ec0ff */
.L_x_33:
[--C-:B0-----:R-:W-:Y:S02]  /*0920*/  SHF.R.U32.HI R0, RZ, 0x3, R2.reuse ;  /* 0x00000003ff007819 */ /* 0x101fe40000011602 */
[----:B------:R-:W-:Y:S01]  /*0930*/  SHF.L.W.U32 R3, R15, R2, RZ ;  /* 0x000000020f037219 */ /* 0x000fe20000000eff */
[----:B------:R-:W-:Y:S01]  /*0940*/  IMAD.IADD R2, R21, 0x1, R2 ;  /* 0x0000000115027824 */ /* 0x000fe200078e0202 */
[----:B------:R-:W-:Y:S02]  /*0950*/  LOP3.LUT R0, R0, 0x1ffffffc, RZ, 0xc0, !PT ;  /* 0x1ffffffc00007812 */ /* 0x000fe400078ec0ff */
[----:B------:R-:W-:Y:S02]  /*0960*/  LOP3.LUT R3, RZ, R3, RZ, 0x33, !PT ;  /* 0x00000003ff037212 */ /* 0x000fe400078e33ff */
[----:B------:R-:W-:Y:S01]  /*0970*/  ISETP.GE.U32.AND P0, PT, R2, 0x40000, PT ;  /* 0x000400000200780c */ /* 0x000fe20003f06070 */
[----:B------:R-:W-:-:S05]  /*0980*/  IMAD.IADD R0, R17, 0x1, R0 ;  /* 0x0000000111007824 */ /* 0x000fca00078e0200 */
[----:B------:R0:W-:Y:S07]  /*0990*/  ATOMS.AND RZ, [R0], R3 ;  /* 0x0000000300ff738c */ /* 0x0001ee0002800000 */
[----:B------:R-:W-:Y:S05]  /*09a0*/  @!P0 BRA `(.L_x_33) ;  /* 0xfffffffc00dc8947 */ /* 0x000fea000383ffff */
.L_x_32:
[----:B------:R-:W-:Y:S05]  /*09b0*/  BSYNC.RECONVERGENT B1 ;  /* 0x0000000000017941 */ /* 0x000fea0003800200 */
.L_x_31:
[----:B------:R-:W1:Y:S01]  /*09c0*/  LDCU.64 UR4, c[0x0][0x398] ;  /* 0x00007300ff0477ac */ /* 0x000e620008000a00 */
[----:B0-----:R-:W-:-:S04]  /*09d0*/  IADD3 R0, PT, PT, R13, R4, RZ ;  /* 0x000000040d007210 */ /* 0x001fc80007ffe0ff */
[--C-:B------:R-:W-:Y:S01]  /*09e0*/  SHF.R.S32.HI R3, RZ, 0x1f, R0.reuse ;  /* 0x0000001fff037819 */ /* 0x100fe20000011400 */
[----:B------:R-:W-:Y:S01]  /*09f0*/  IMAD.MOV.U32 R4, RZ, RZ, R0 ;  /* 0x000000ffff047224 */ /* 0x000fe200078e0000 */
[----:B-1----:R-:W-:-:S04]  /*0a00*/  ISETP.GE.U32.AND P0, PT, R0, UR4, PT ;  /* 0x0000000400007c0c */ /* 0x002fc8000bf06070 */
[----:B------:R-:W-:-:S13]  /*0a10*/  ISETP.GE.U32.AND.EX P0, PT, R3, UR5, PT, P0 ;  /* 0x0000000503007c0c */ /* 0x000fda000bf06100 */
[----:B------:R-:W-:Y:S05]  /*0a20*/  @!P0 BRA `(.L_x_34) ;  /* 0xfffffff800a48947 */ /* 0x000fea000383ffff */
.L_x_25:
[----:B------:R-:W-:Y:S05]  /*0a30*/  BSYNC.RECONVERGENT B0 ;  /* 0x0000000000007941 */ /* 0x000fea0003800200 */
.L_x_24:
[----:B------:R-:W-:Y:S01]  /*0a40*/  BAR.SYNC.DEFER_BLOCKING 0x0 ;  /* 0x0000000000007b1d */ /* 0x000fe20000010000 */
[----:B------:R-:W-:-:S05]  /*0a50*/  IMAD.MOV.U32 R0, RZ, RZ, R12 ;  /* 0x000000ffff007224 */ /* 0x000fca00078e000c */
[----:B------:R-:W-:Y:S04]  /*0a60*/  BSSY.RECONVERGENT B0, `(.L_x_35) ;  /* 0x0000022000007945 */ /* 0x000fe80003800200 */
[----:B------:R-:W-:Y:S05]  /*0a70*/  @!P2 BRA `(.L_x_36) ;  /* 0x000000000080a947 */ /* 0x000fea0003800000 */
[----:B------:R-:W0:Y:S01]  /*0a80*/  LDC.64 R2, c[0x0][0x380] ;  /* 0x0000e000ff027b82 */ /* 0x000e220000000a00 */
[----:B------:R-:W-:-:S05]  /*0a90*/  IADD3 R0, P0, PT, R12, UR9, RZ ;  /* 0x000000090c007c10 */ /* 0x000fca000ff1e0ff */
[----:B------:R-:W-:Y:S01]  /*0aa0*/  IMAD.X R4, RZ, RZ, UR10, P0 ;  /* 0x0000000aff047e24 */ /* 0x000fe200080e06ff */
[----:B0-----:R-:W-:-:S04]  /*0ab0*/  LEA R14, P0, R0, R2, 0x2 ;  /* 0x00000002000e7211 */ /* 0x001fc800078010ff */
[----:B------:R-:W-:Y:S02]  /*0ac0*/  LEA.HI.X R15, R0, R3, R4, 0x2, P0 ;  /* 0x00000003000f7211 */ /* 0x000fe400000f1404 */
[----:B------:R-:W0:Y:S04]  /*0ad0*/  LDS R0, [R10] ;  /* 0x000000000a007984 */ /* 0x000e280000000800 */
[----:B------:R-:W0:Y:S01]  /*0ae0*/  LDG.E R17, desc[UR12][R14.64] ;  /* 0x0000000c0e117981 */ /* 0x000e22000c1e1900 */
[----:B------:R-:W-:Y:S02]  /*0af0*/  ISETP.NE.AND P0, PT, R7, 0x3, PT ;  /* 0x000000030700780c */ /* 0x000fe40003f05270 */
[----:B0-----:R-:W-:Y:S01]  /*0b00*/  LOP3.LUT R17, R17, R0, RZ, 0xc0, !PT ;  /* 0x0000000011117212 */ /* 0x001fe200078ec0ff */
[----:B------:R-:W-:-:S04]  /*0b10*/  IMAD.MOV.U32 R0, RZ, RZ, R11 ;  /* 0x000000ffff007224 */ /* 0x000fc800078e000b */
[----:B------:R0:W-:Y:S06]  /*0b20*/  STG.E desc[UR12][R14.64], R17 ;  /* 0x000000110e007986 */ /* 0x0001ec000c10190c */
[----:B------:R-:W-:Y:S05]  /*0b30*/  @!P0 BRA `(.L_x_36) ;  /* 0x0000000000508947 */ /* 0x000fea0003800000 */
[----:B------:R-:W-:-:S05]  /*0b40*/  IADD3 R0, P0, PT, R11, UR9, RZ ;  /* 0x000000090b007c10 */ /* 0x000fca000ff1e0ff */
[----:B------:R-:W-:Y:S01]  /*0b50*/  IMAD.X R4, RZ, RZ, UR10, P0 ;  /* 0x0000000aff047e24 */ /* 0x000fe200080e06ff */
[----:B0-----:R-:W-:-:S04]  /*0b60*/  LEA R14, P0, R0, R2, 0x2 ;  /* 0x00000002000e7211 */ /* 0x001fc800078010ff */
[----:B------:R-:W-:Y:S02]  /*0b70*/  LEA.HI.X R15, R0, R3, R4, 0x2, P0 ;  /* 0x00000003000f7211 */ /* 0x000fe400000f1404 */
[----:B------:R-:W0:Y:S04]  /*0b80*/  LDS R0, [R8] ;  /* 0x0000000008007984 */ /* 0x000e280000000800 */
[----:B------:R-:W0:Y:S01]  /*0b90*/  LDG.E R17, desc[UR12][R14.64] ;  /* 0x0000000c0e117981 */ /* 0x000e22000c1e1900 */
[----:B------:R-:W-:Y:S02]  /*0ba0*/  ISETP.NE.AND P0, PT, R7, RZ, PT ;  /* 0x000000ff0700720c */ /* 0x000fe40003f05270 */
[----:B0-----:R-:W-:Y:S01]  /*0bb0*/  LOP3.LUT R17, R17, R0, RZ, 0xc0, !PT ;  /* 0x0000000011117212 */ /* 0x001fe200078ec0ff */
[----:B------:R-:W-:-:S04]  /*0bc0*/  IMAD.MOV.U32 R0, RZ, RZ, R9 ;  /* 0x000000ffff007224 */ /* 0x000fc800078e0009 */
[----:B------:R1:W-:Y:S06]  /*0bd0*/  STG.E desc[UR12][R14.64], R17 ;  /* 0x000000110e007986 */ /* 0x0003ec000c10190c */
[----:B------:R-:W-:Y:S05]  /*0be0*/  @!P0 BRA `(.L_x_36) ;  /* 0x0000000000248947 */ /* 0x000fea0003800000 */
[----:B------:R-:W-:-:S04]  /*0bf0*/  IADD3 R0, P0, PT, R9, UR9, RZ ;  /* 0x0000000909007c10 */ /* 0x000fc8000ff1e0ff */
[----:B------:R-:W-:Y:S02]  /*0c00*/  LEA R2, P1, R0, R2, 0x2 ;  /* 0x0000000200027211 */ /* 0x000fe400078210ff */
[----:B------:R-:W-:-:S04]  /*0c10*/  IADD3.X R4, PT, PT, RZ, UR10, RZ, P0, !PT ;  /* 0x0000000aff047c10 */ /* 0x000fc800087fe4ff */
[----:B------:R-:W-:Y:S02]  /*0c20*/  LEA.HI.X R3, R0, R3, R4, 0x2, P1 ;  /* 0x0000000300037211 */ /* 0x000fe400008f1404 */
[----:B------:R-:W0:Y:S04]  /*0c30*/  LDS R0, [R5] ;  /* 0x0000000005007984 */ /* 0x000e280000000800 */
[----:B-1----:R-:W0:Y:S02]  /*0c40*/  LDG.E R15, desc[UR12][R2.64] ;  /* 0x0000000c020f7981 */ /* 0x002e24000c1e1900 */
[----:B0-----:R-:W-:Y:S01]  /*0c50*/  LOP3.LUT R15, R15, R0, RZ, 0xc0, !PT ;  /* 0x000000000f0f7212 */ /* 0x001fe200078ec0ff */
[----:B------:R-:W-:-:S04]  /*0c60*/  IMAD.MOV.U32 R0, RZ, RZ, R6 ;  /* 0x000000ffff007224 */ /* 0x000fc800078e0006 */
[----:B------:R2:W-:Y:S03]  /*0c70*/  STG.E desc[UR12][R2.64], R15 ;  /* 0x0000000f02007986 */ /* 0x0005e6000c10190c */
.L_x_36:
[----:B------:R-:W-:Y:S05]  /*0c80*/  BSYNC.RECONVERGENT B0 ;  /* 0x0000000000007941 */ /* 0x000fea0003800200 */
.L_x_35:
[----:B------:R-:W3:Y:S01]  /*0c90*/  S2UR UR5, SR_CgaCtaId ;  /* 0x00000000000579c3 */ /* 0x000ee20000008800 */
[----:B------:R-:W-:Y:S01]  /*0ca0*/  BSSY.RECONVERGENT B0, `(.L_x_37) ;  /* 0x000002e000007945 */ /* 0x000fe20003800200 */
[----:B------:R-:W-:Y:S01]  /*0cb0*/  UMOV UR4, 0x400 ;  /* 0x0000040000047882 */ /* 0x000fe20000000000 */
[----:B------:R-:W4:Y:S02]  /*0cc0*/  LDCU.64 UR6, c[0x0][0x380] ;  /* 0x00007000ff0677ac */ /* 0x000f240008000a00 */
[----:B---34-:R-:W-:-:S12]  /*0cd0*/  ULEA UR4, UR5, UR4, 0x18 ;  /* 0x0000000405047291 */ /* 0x018fd8000f8ec0ff */
.L_x_38:
[----:B--23--:R-:W-:-:S05]  /*0ce0*/  IADD3 R3, P0, PT, R0, UR9, RZ ;  /* 0x0000000900037c10 */ /* 0x00cfca000ff1e0ff */
[----:B------:R-:W-:Y:S01]  /*0cf0*/  IMAD.X R4, RZ, RZ, UR10, P0 ;  /* 0x0000000aff047e24 */ /* 0x000fe200080e06ff */
[----:B------:R-:W-:-:S04]  /*0d00*/  LEA R2, P0, R3, UR6, 0x2 ;  /* 0x0000000603027c11 */ /* 0x000fc8000f8010ff */
[----:B------:R-:W-:-:S05]  /*0d10*/  LEA.HI.X R3, R3, UR7, R4, 0x2, P0 ;  /* 0x0000000703037c11 */ /* 0x000fca00080f1404 */
[----:B01----:R-:W2:Y:S01]  /*0d20*/  LDG.E R17, desc[UR12][R2.64] ;  /* 0x0000000c02117981 */ /* 0x003ea2000c1e1900 */
[----:B------:R-:W-:Y:S01]  /*0d30*/  LEA R4, R0, UR4, 0x2 ;  /* 0x0000000400047c11 */ /* 0x000fe2000f8e10ff */
[----:B------:R-:W-:-:S04]  /*0d40*/  IMAD.IADD R0, R13, 0x1, R0 ;  /* 0x000000010d007824 */ /* 0x000fc800078e0200 */
[----:B------:R-:W2:Y:S01]  /*0d50*/  LDS R16, [R4] ;  /* 0x0000000004107984 */ /* 0x000ea20000000800 */
[----:B------:R-:W-:-:S05]  /*0d60*/  IADD3 R15, P0, PT, R0, UR9, RZ ;  /* 0x00000009000f7c10 */ /* 0x000fca000ff1e0ff */
[----:B------:R-:W-:Y:S01]  /*0d70*/  IMAD.X R18, RZ, RZ, UR10, P0 ;  /* 0x0000000aff127e24 */ /* 0x000fe200080e06ff */
[----:B------:R-:W-:-:S04]  /*0d80*/  LEA R14, P0, R15, UR6, 0x2 ;  /* 0x000000060f0e7c11 */ /* 0x000fc8000f8010ff */
[----:B------:R-:W-:Y:S01]  /*0d90*/  LEA.HI.X R15, R15, UR7, R18, 0x2, P0 ;  /* 0x000000070f0f7c11 */ /* 0x000fe200080f1412 */
[----:B------:R-:W-:-:S05]  /*0da0*/  IMAD R18, R13, 0x4, R4 ;  /* 0x000000040d127824 */ /* 0x000fca00078e0204 */
[----:B------:R-:W0:Y:S01]  /*0db0*/  LDS R20, [R18] ;  /* 0x0000000012147984 */ /* 0x000e220000000800 */
[----:B--2---:R-:W-:-:S05]  /*0dc0*/  LOP3.LUT R19, R17, R16, RZ, 0xc0, !PT ;  /* 0x0000001011137212 */ /* 0x004fca00078ec0ff */
[----:B------:R1:W-:Y:S04]  /*0dd0*/  STG.E desc[UR12][R2.64], R19 ;  /* 0x0000001302007986 */ /* 0x0003e8000c10190c */
[----:B------:R-:W0:Y:S01]  /*0de0*/  LDG.E R21, desc[UR12][R14.64] ;  /* 0x0000000c0e157981 */ /* 0x000e22000c1e1900 */
[----:B------:R-:W-:-:S05]  /*0df0*/  IMAD.IADD R0, R0, 0x1, R13 ;  /* 0x0000000100007824 */ /* 0x000fca00078e020d */
[----:B------:R-:W-:-:S04]  /*0e00*/  IADD3 R4, P0, PT, R0, UR9, RZ ;  /* 0x0000000900047c10 */ /* 0x000fc8000ff1e0ff */
[----:B------:R-:W-:Y:S02]  /*0e10*/  IADD3.X R17, PT, PT, RZ, UR10, RZ, P0, !PT ;  /* 0x0000000aff117c10 */ /* 0x000fe400087fe4ff */
[----:B------:R-:W-:-:S04]  /*0e20*/  LEA R16, P0, R4, UR6, 0x2 ;  /* 0x0000000604107c11 */ /* 0x000fc8000f8010ff */
[----:B------:R-:W-:Y:S01]  /*0e30*/  LEA.HI.X R17, R4, UR7, R17, 0x2, P0 ;  /* 0x0000000704117c11 */ /* 0x000fe200080f1411 */
[----:B------:R-:W-:-:S05]  /*0e40*/  IMAD R4, R13, 0x4, R18 ;  /* 0x000000040d047824 */ /* 0x000fca00078e0212 */
[----:B------:R-:W2:Y:S01]  /*0e50*/  LDS R19, [R4] ;  /* 0x0000000004137984 */ /* 0x000ea20000000800 */
[----:B0-----:R-:W-:-:S05]  /*0e60*/  LOP3.LUT R21, R21, R20, RZ, 0xc0, !PT ;  /* 0x0000001415157212 */ /* 0x001fca00078ec0ff */
[----:B------:R0:W-:Y:S04]  /*0e70*/  STG.E desc[UR12][R14.64], R21 ;  /* 0x000000150e007986 */ /* 0x0001e8000c10190c */
[----:B------:R-:W2:Y:S01]  /*0e80*/  LDG.E R20, desc[UR12][R16.64] ;  /* 0x0000000c10147981 */ /* 0x000ea2000c1e1900 */
[----:B------:R-:W-:-:S05]  /*0e90*/  IMAD.IADD R0, R0, 0x1, R13 ;  /* 0x0000000100007824 */ /* 0x000fca00078e020d */
[----:B-1----:R-:W-:-:S05]  /*0ea0*/  IADD3 R3, P0, PT, R0, UR9, RZ ;  /* 0x0000000900037c10 */ /* 0x002fca000ff1e0ff */
[----:B------:R-:W-:Y:S01]  /*0eb0*/  IMAD.X R18, RZ, RZ, UR10, P0 ;  /* 0x0000000aff127e24 */ /* 0x000fe200080e06ff */
[----:B------:R-:W-:-:S04]  /*0ec0*/  LEA R2, P0, R3, UR6, 0x2 ;  /* 0x0000000603027c11 */ /* 0x000fc8000f8010ff */
[----:B------:R-:W-:Y:S01]  /*0ed0*/  LEA.HI.X R3, R3, UR7, R18, 0x2, P0 ;  /* 0x0000000703037c11 */ /* 0x000fe200080f1412 */
[----:B0-----:R-:W-:-:S06]  /*0ee0*/  IMAD R14, R13, 0x4, R4 ;  /* 0x000000040d0e7824 */ /* 0x001fcc00078e0204 */
[----:B------:R-:W0:Y:S01]  /*0ef0*/  LDS R14, [R14] ;  /* 0x000000000e0e7984 */ /* 0x000e220000000800 */
[----:B--2---:R-:W-:-:S05]  /*0f00*/  LOP3.LUT R19, R20, R19, RZ, 0xc0, !PT ;  /* 0x0000001314137212 */ /* 0x004fca00078ec0ff */
[----:B------:R3:W-:Y:S04]  /*0f10*/  STG.E desc[UR12][R16.64], R19 ;  /* 0x0000001310007986 */ /* 0x0007e8000c10190c */
[----:B------:R-:W0:Y:S01]  /*0f20*/  LDG.E R15, desc[UR12][R2.64] ;  /* 0x0000000c020f7981 */ /* 0x000e22000c1e1900 */
[----:B------:R-:W-:-:S05]  /*0f30*/  IMAD.IADD R0, R0, 0x1, R13 ;  /* 0x0000000100007824 */ /* 0x000fca00078e020d */
[----:B------:R-:W-:Y:S02]  /*0f40*/  ISETP.GE.U32.AND P0, PT, R0, 0x2000, PT ;  /* 0x000020000000780c */ /* 0x000fe40003f06070 */
[----:B0-----:R-:W-:-:S05]  /*0f50*/  LOP3.LUT R15, R15, R14, RZ, 0xc0, !PT ;  /* 0x0000000e0f0f7212 */ /* 0x001fca00078ec0ff */
[----:B------:R3:W-:Y:S06]  /*0f60*/  STG.E desc[UR12][R2.64], R15 ;  /* 0x0000000f02007986 */ /* 0x0007ec000c10190c */
[----:B------:R-:W-:Y:S05]  /*0f70*/  @!P0 BRA `(.L_x_38) ;  /* 0xfffffffc00588947 */ /* 0x000fea000383ffff */
[----:B------:R-:W-:Y:S05]  /*0f80*/  BSYNC.RECONVERGENT B0 ;  /* 0x0000000000007941 */ /* 0x000fea0003800200 */
.L_x_37:
[----:B------:R-:W0:Y:S01]  /*0f90*/  LDCU.64 UR14, c[0x0][0x388] ;  /* 0x00007100ff0e77ac */ /* 0x000e220008000a00 */
[----:B------:R-:W-:-:S04]  /*0fa0*/  UIADD3 UR8, UPT, UPT, UR11, UR8, URZ ;  /* 0x000000080b087290 */ /* 0x000fc8000fffe0ff */
[----:B------:R-:W-:Y:S02]  /*0fb0*/  UIMAD.WIDE UR6, UR8, 0x2000, URZ ;  /* 0x00002000080678a5 */ /* 0x000fe4000f8e02ff */
[----:B------:R-:W-:Y:S02]  /*0fc0*/  USHF.R.S32.HI UR5, URZ, 0x1f, UR8 ;  /* 0x0000001fff057899 */ /* 0x000fe40008011408 */
[----:B------:R-:W-:-:S03]  /*0fd0*/  UMOV UR4, UR8 ;  /* 0x0000000800047c82 */ /* 0x000fc60008000000 */
[----:B------:R-:W-:Y:S01]  /*0fe0*/  UMOV UR9, UR6 ;  /* 0x0000000600097c82 */ /* 0x000fe20008000000 */
[----:B------:R-:W-:Y:S01]  /*0ff0*/  UMOV UR10, UR7 ;  /* 0x00000007000a7c82 */ /* 0x000fe20008000000 */
[----:B0-----:R-:W-:-:S04]  /*1000*/  UISETP.GE.U32.AND UP0, UPT, UR6, UR14, UPT ;  /* 0x0000000e0600728c */ /* 0x001fc8000bf06070 */
[----:B------:R-:W-:Y:S01]  /*1010*/  UISETP.GE.U32.AND.EX UP0, UPT, UR7, UR15, UPT, UP0 ;  /* 0x0000000f0700728c */ /* 0x000fe2000bf06100 */
[----:B------:R-:W-:Y:S08]  /*1020*/  BAR.SYNC.DEFER_BLOCKING 0x0 ;  /* 0x0000000000007b1d */ /* 0x000ff00000010000 */
[----:B------:R-:W-:Y:S05]  /*1030*/  BRA.U !UP0, `(.L_x_39) ;  /* 0xfffffff1086c7547 */ /* 0x000fea000b83ffff */
[----:B------:R-:W-:Y:S05]  /*1040*/  EXIT ;  /* 0x000000000000794d */ /* 0x000fea0003800000 */
        .weak           $__internal_1_$__cuda_sm20_div_u16
        .type           $__internal_1_$__cuda_sm20_div_u16,@function
        .size           $__internal_1_$__cuda_sm20_div_u16,($__internal_2_$__cuda_sm20_rem_u64 - $__internal_1_$__cuda_sm20_div_u16)
$__internal_1_$__cuda_sm20_div_u16:
[----:B------:R-:W0:Y:S01]  /*1050*/  I2F.U16 R3, R2 ;  /* 0x0000000200037306 */ /* 0x000e220000101000 */
[----:B------:R-:W-:Y:S01]  /*1060*/  IMAD.MOV.U32 R4, RZ, RZ, 0x4b800000 ;  /* 0x4b800000ff047424 */ /* 0x000fe200078e00ff */
[----:B------:R-:W-:Y:S02]  /*1070*/  I2FP.F32.U32.RZ R0, R0 ;  /* 0x0000000000007245 */ /* 0x000fe4000020d000 */
[C---:B0-----:R-:W-:Y:S02]  /*1080*/  FSETP.GEU.AND P1, PT, |R3|.reuse, 1.175494350822287508e-38, PT ;  /* 0x008000000300780b */ /* 0x041fe40003f2e200 */
[----:B------:R-:W-:Y:S02]  /*1090*/  FSETP.GT.AND P0, PT, |R3|, 8.50705917302346158658e+37, PT ;  /* 0x7e8000000300780b */ /* 0x000fe40003f04200 */
[----:B------:R-:W-:-:S04]  /*10a0*/  FSEL R4, R4, 1, !P1 ;  /* 0x3f80000004047808 */ /* 0x000fc80004800000 */
[----:B------:R-:W-:Y:S02]  /*10b0*/  FSEL R4, R4, 0.25, !P0 ;  /* 0x3e80000004047808 */ /* 0x000fe40004000000 */
[----:B------:R-:W-:Y:S01]  /*10c0*/  ISETP.NE.U32.AND P0, PT, R2, RZ, PT ;  /* 0x000000ff0200720c */ /* 0x000fe20003f05070 */
[----:B------:R-:W-:Y:S02]  /*10d0*/  IMAD.MOV.U32 R2, RZ, RZ, R6 ;  /* 0x000000ffff027224 */ /* 0x000fe400078e0006 */
[----:B------:R-:W-:-:S06]  /*10e0*/  FMUL R5, R3, R4 ;  /* 0x0000000403057220 */ /* 0x000fcc0000400000 */
[----:B------:R-:W0:Y:S02]  /*10f0*/  MUFU.RCP R5, R5 ;  /* 0x0000000500057308 */ /* 0x000e240000001000 */
[----:B0-----:R-:W-:-:S05]  /*1100*/  FMUL R4, R4, R5 ;  /* 0x0000000504047220 */ /* 0x001fca0000400000 */
[----:B------:R-:W-:-:S05]  /*1110*/  IADD3 R3, PT, PT, R4, 0x2, RZ ;  /* 0x0000000204037810 */ /* 0x000fca0007ffe0ff */
[----:B------:R-:W-:Y:S01]  /*1120*/  FMUL.RZ R0, R0, R3 ;  /* 0x0000000300007220 */ /* 0x000fe2000040c000 */
[----:B------:R-:W-:-:S05]  /*1130*/  IMAD.MOV.U32 R3, RZ, RZ, 0x0 ;  /* 0x00000000ff037424 */ /* 0x000fca00078e00ff */
[----:B------:R-:W0:Y:S02]  /*1140*/  F2I.U32.TRUNC.NTZ R0, R0 ;  /* 0x0000000000007305 */ /* 0x000e24000020f000 */
[----:B0-----:R-:W-:Y:S01]  /*1150*/  LOP3.LUT R7, R0, 0xffff, RZ, 0xc0, !PT ;  /* 0x0000ffff00077812 */ /* 0x001fe200078ec0ff */
[----:B------:R-:W-:Y:S01]  /*1160*/  @!P0 IMAD.MOV.U32 R7, RZ, RZ, -0x1 ;  /* 0xffffffffff078424 */ /* 0x000fe200078e00ff */
[----:B------:R-:W-:Y:S06]  /*1170*/  RET.REL.NODEC R2 `(_Z12sieve_middlePjmPKjmm) ;  /* 0xffffffec02a07950 */ /* 0x000fec0003c3ffff */
        .weak           $__internal_2_$__cuda_sm20_rem_u64
        .type           $__internal_2_$__cuda_sm20_rem_u64,@function
        .size           $__internal_2_$__cuda_sm20_rem_u64,(.L_x_150 - $__internal_2_$__cuda_sm20_rem_u64)
$__internal_2_$__cuda_sm20_rem_u64:
[----:B------:R-:W-:Y:S02]  /*1180*/  IMAD.MOV.U32 R18, RZ, RZ, R21 ;  /* 0x000000ffff127224 */ /* 0x000fe400078e0015 */
[----:B------:R-:W-:-:S04]  /*1190*/  IMAD.MOV.U32 R19, RZ, RZ, R3 ;  /* 0x000000ffff137224 */ /* 0x000fc800078e0003 */
[----:B------:R-:W0:Y:S08]  /*11a0*/  I2F.U64.RP R18, R18 ;  /* 0x0000001200127312 */ /* 0x000e300000309000 */
[----:B0-----:R-:W0:Y:S02]  /*11b0*/  MUFU.RCP R14, R18 ;  /* 0x00000012000e7308 */ /* 0x001e240000001000 */
[----:B0-----:R-:W-:-:S06]  /*11c0*/  VIADD R14, R14, 0x1ffffffe ;  /* 0x1ffffffe0e0e7836 */ /* 0x001fcc0000000000 */
[----:B------:R-:W0:Y:S02]  /*11d0*/  F2I.U64.TRUNC R14, R14 ;  /* 0x0000000e000e7311 */ /* 0x000e24000020d800 */
[----:B0-----:R-:W-:-:S04]  /*11e0*/  IMAD.WIDE.U32 R16, R14, R21, RZ ;  /* 0x000000150e107225 */ /* 0x001fc800078e00ff */
[----:B------:R-:W-:Y:S01]  /*11f0*/  IMAD R17, R14, R3, R17 ;  /* 0x000000030e117224 */ /* 0x000fe200078e0211 */
[----:B------:R-:W-:-:S03]  /*1200*/  IADD3 R23, P0, PT, RZ, -R16, RZ ;  /* 0x80000010ff177210 */ /* 0x000fc60007f1e0ff */
[----:B------:R-:W-:Y:S02]  /*1210*/  IMAD R17, R15, R21, R17 ;  /* 0x000000150f117224 */ /* 0x000fe400078e0211 */
[----:B------:R-:W-:-:S03]  /*1220*/  IMAD.HI.U32 R16, R14, R23, RZ ;  /* 0x000000170e107227 */ /* 0x000fc600078e00ff */
[----:B------:R-:W-:Y:S01]  /*1230*/  IADD3.X R25, PT, PT, RZ, ~R17, RZ, P0, !PT ;  /* 0x80000011ff197210 */ /* 0x000fe200007fe4ff */
[----:B------:R-:W-:-:S04]  /*1240*/  IMAD.MOV.U32 R17, RZ, RZ, R14 ;  /* 0x000000ffff117224 */ /* 0x000fc800078e000e */
[----:B------:R-:W-:-:S04]  /*1250*/  IMAD.WIDE.U32 R16, P0, R14, R25, R16 ;  /* 0x000000190e107225 */ /* 0x000fc80007800010 */
[C---:B------:R-:W-:Y:S02]  /*1260*/  IMAD R19, R15.reuse, R25, RZ ;  /* 0x000000190f137224 */ /* 0x040fe400078e02ff */
[----:B------:R-:W-:-:S04]  /*1270*/  IMAD.HI.U32 R16, P1, R15, R23, R16 ;  /* 0x000000170f107227 */ /* 0x000fc80007820010 */
[----:B------:R-:W-:Y:S01]  /*1280*/  IMAD.HI.U32 R25, R15, R25, RZ ;  /* 0x000000190f197227 */ /* 0x000fe200078e00ff */
[----:B------:R-:W-:-:S03]  /*1290*/  IADD3 R17, P3, PT, R19, R16, RZ ;  /* 0x0000001013117210 */ /* 0x000fc60007f7e0ff */
[----:B------:R-:W-:Y:S02]  /*12a0*/  IMAD.X R18, R25, 0x1, R15, P0 ;  /* 0x0000000119127824 */ /* 0x000fe400000e060f */
[----:B------:R-:W-:-:S03]  /*12b0*/  IMAD.WIDE.U32 R14, R17, R21, RZ ;  /* 0x00000015110e7225 */ /* 0x000fc600078e00ff */
[----:B------:R-:W-:Y:S01]  /*12c0*/  IADD3.X R18, PT, PT, RZ, RZ, R18, P3, P1 ;  /* 0x000000ffff127210 */ /* 0x000fe20001fe2412 */
[----:B------:R-:W-:Y:S01]  /*12d0*/  IMAD R15, R17, R3, R15 ;  /* 0x00000003110f7224 */ /* 0x000fe200078e020f */
[----:B------:R-:W-:-:S03]  /*12e0*/  IADD3 R19, P0, PT, RZ, -R14, RZ ;  /* 0x8000000eff137210 */ /* 0x000fc60007f1e0ff */
[----:B------:R-:W-:Y:S02]  /*12f0*/  IMAD R15, R18, R21, R15 ;  /* 0x00000015120f7224 */ /* 0x000fe400078e020f */
[----:B------:R-:W-:-:S04]  /*1300*/  IMAD.HI.U32 R16, R17, R19, RZ ;  /* 0x0000001311107227 */ /* 0x000fc800078e00ff */
[----:B------:R-:W-:-:S04]  /*1310*/  IMAD.X R15, RZ, RZ, ~R15, P0 ;  /* 0x000000ffff0f7224 */ /* 0x000fc800000e0e0f */
[----:B------:R-:W-:-:S04]  /*1320*/  IMAD.WIDE.U32 R16, P0, R17, R15, R16 ;  /* 0x0000000f11107225 */ /* 0x000fc80007800010 */
[C---:B------:R-:W-:Y:S02]  /*1330*/  IMAD R14, R18.reuse, R15, RZ ;  /* 0x0000000f120e7224 */ /* 0x040fe400078e02ff */
[----:B------:R-:W-:-:S04]  /*1340*/  IMAD.HI.U32 R17, P1, R18, R19, R16 ;  /* 0x0000001312117227 */ /* 0x000fc80007820010 */
[----:B------:R-:W-:Y:S01]  /*1350*/  IMAD.HI.U32 R15, R18, R15, RZ ;  /* 0x0000000f120f7227 */ /* 0x000fe200078e00ff */
[----:B------:R-:W-:-:S03]  /*1360*/  IADD3 R17, P3, PT, R14, R17, RZ ;  /* 0x000000110e117210 */ /* 0x000fc60007f7e0ff */
[----:B------:R-:W-:Y:S02]  /*1370*/  IMAD.X R18, R15, 0x1, R18, P0 ;  /* 0x000000010f127824 */ /* 0x000fe400000e0612 */
[----:B------:R-:W-:-:S03]  /*1380*/  IMAD.HI.U32 R14, R17, R2, RZ ;  /* 0x00000002110e7227 */ /* 0x000fc600078e00ff */
[----:B------:R-:W-:Y:S01]  /*1390*/  IADD3.X R19, PT, PT, RZ, RZ, R18, P3, P1 ;  /* 0x000000ffff137210 */ /* 0x000fe20001fe2412 */
[----:B------:R-:W-:Y:S02]  /*13a0*/  IMAD.MOV.U32 R15, RZ, RZ, RZ ;  /* 0x000000ffff0f7224 */ /* 0x000fe400078e00ff */
[----:B------:R-:W-:-:S04]  /*13b0*/  IMAD.WIDE.U32 R14, R17, R0, R14 ;  /* 0x00000000110e7225 */ /* 0x000fc800078e000e */
[C---:B------:R-:W-:Y:S02]  /*13c0*/  IMAD R17, R19.reuse, R0, RZ ;  /* 0x0000000013117224 */ /* 0x040fe400078e02ff */
[----:B------:R-:W-:-:S04]  /*13d0*/  IMAD.HI.U32 R14, P0, R19, R2, R14 ;  /* 0x00000002130e7227 */ /* 0x000fc8000780000e */
[----:B------:R-:W-:Y:S01]  /*13e0*/  IMAD.HI.U32 R16, R19, R0, RZ ;  /* 0x0000000013107227 */ /* 0x000fe200078e00ff */
[----:B------:R-:W-:-:S03]  /*13f0*/  IADD3 R18, P1, PT, R17, R14, RZ ;  /* 0x0000000e11127210 */ /* 0x000fc60007f3e0ff */
[----:B------:R-:W-:Y:S02]  /*1400*/  IMAD.X R16, RZ, RZ, R16, P0 ;  /* 0x000000ffff107224 */ /* 0x000fe400000e0610 */
[----:B------:R-:W-:-:S03]  /*1410*/  IMAD.WIDE.U32 R14, R18, R21, RZ ;  /* 0x00000015120e7225 */ /* 0x000fc600078e00ff */
[----:B------:R-:W-:Y:S01]  /*1420*/  IADD3.X R16, PT, PT, RZ, R16, RZ, P1, !PT ;  /* 0x00000010ff107210 */ /* 0x000fe20000ffe4ff */
[----:B------:R-:W-:Y:S01]  /*1430*/  IMAD R18, R18, R3, R15 ;  /* 0x0000000312127224 */ /* 0x000fe200078e020f */
[----:B------:R-:W-:-:S03]  /*1440*/  IADD3 R2, P1, PT, -R14, R2, RZ ;  /* 0x000000020e027210 */ /* 0x000fc60007f3e1ff */
[-C--:B------:R-:W-:Y:S01]  /*1450*/  IMAD R15, R16, R21.reuse, R18 ;  /* 0x00000015100f7224 */ /* 0x080fe200078e0212 */
[----:B------:R-:W-:-:S03]  /*1460*/  ISETP.GE.U32.AND P0, PT, R2, R21, PT ;  /* 0x000000150200720c */ /* 0x000fc60003f06070 */
[----:B------:R-:W-:Y:S01]  /*1470*/  IMAD.X R16, R0, 0x1, ~R15, P1 ;  /* 0x0000000100107824 */ /* 0x000fe200008e0e0f */
[----:B------:R-:W-:Y:S01]  /*1480*/  IADD3 R0, P1, PT, -R21, R2, RZ ;  /* 0x0000000215007210 */ /* 0x000fe20007f3e1ff */
[----:B------:R-:W-:-:S03]  /*1490*/  IMAD.MOV.U32 R15, RZ, RZ, 0x0 ;  /* 0x00000000ff0f7424 */ /* 0x000fc600078e00ff */
[C---:B------:R-:W-:Y:S01]  /*14a0*/  ISETP.GE.U32.AND.EX P0, PT, R16.reuse, R3, PT, P0 ;  /* 0x000000031000720c */ /* 0x040fe20003f06100 */
[----:B------:R-:W-:Y:S01]  /*14b0*/  IMAD.X R14, R16, 0x1, ~R3, P1 ;  /* 0x00000001100e7824 */ /* 0x000fe200008e0e03 */
[C---:B------:R-:W-:Y:S02]  /*14c0*/  ISETP.NE.U32.AND P1, PT, R21.reuse, RZ, PT ;  /* 0x000000ff1500720c */ /* 0x040fe40003f25070 */
[----:B------:R-:W-:Y:S02]  /*14d0*/  SEL R0, R0, R2, P0 ;  /* 0x0000000200007207 */ /* 0x000fe40000000000 */
[----:B------:R-:W-:Y:S02]  /*14e0*/  SEL R14, R14, R16, P0 ;  /* 0x000000100e0e7207 */ /* 0x000fe40000000000 */
[----:B------:R-:W-:Y:S02]  /*14f0*/  IADD3 R2, P3, PT, -R21, R0, RZ ;  /* 0x0000000015027210 */ /* 0x000fe40007f7e1ff */
[----:B------:R-:W-:-:S02]  /*1500*/  ISETP.GE.U32.AND P0, PT, R0, R21, PT ;  /* 0x000000150000720c */ /* 0x000fc40003f06070 */
[----:B------:R-:W-:Y:S01]  /*1510*/  ISETP.NE.AND.EX P1, PT, R3, RZ, PT, P1 ;  /* 0x000000ff0300720c */ /* 0x000fe20003f25310 */
[C---:B------:R-:W-:Y:S01]  /*1520*/  IMAD.X R17, R14.reuse, 0x1, ~R3, P3 ;  /* 0x000000010e117824 */ /* 0x040fe200018e0e03 */
[----:B------:R-:W-:-:S04]  /*1530*/  ISETP.GE.U32.AND.EX P0, PT, R14, R3, PT, P0 ;  /* 0x000000030e00720c */ /* 0x000fc80003f06100 */
[----:B------:R-:W-:Y:S01]  /*1540*/  SEL R17, R17, R14, P0 ;  /* 0x0000000e11117207 */ /* 0x000fe20000000000 */
[----:B------:R-:W-:Y:S01]  /*1550*/  IMAD.MOV.U32 R14, RZ, RZ, R20 ;  /* 0x000000ffff0e7224 */ /* 0x000fe200078e0014 */
[----:B------:R-:W-:Y:S02]  /*1560*/  SEL R2, R2, R0, P0 ;  /* 0x0000000002027207 */ /* 0x000fe40000000000 */
[----:B------:R-:W-:Y:S02]  /*1570*/  SEL R17, R17, 0xffffffff, P1 ;  /* 0xffffffff11117807 */ /* 0x000fe40000800000 */
[----:B------:R-:W-:Y:S01]  /*1580*/  SEL R2, R2, 0xffffffff, P1 ;  /* 0xffffffff02027807 */ /* 0x000fe20000800000 */
[----:B------:R-:W-:Y:S06]  /*1590*/  RET.REL.NODEC R14 `(_Z12sieve_middlePjmPKjmm) ;  /* 0xffffffe80e987950 */ /* 0x000fec0003c3ffff */
.L_x_40:
        /* <DEDUP_REMOVED lines=14> */
.L_x_150:


//--------------------- .text._Z11sieve_smallPymPKjmPKymm --------------------------
	.section	.text._Z11sieve_smallPymPKjmPKymm,"ax",@progbits
	.align	128
        .global         _Z11sieve_smallPymPKjmPKymm
        .type           _Z11sieve_smallPymPKjmPKymm,@function
        .size           _Z11sieve_smallPymPKjmPKymm,(.L_x_151 - _Z11sieve_smallPymPKjmPKymm)
        .other          _Z11sieve_smallPymPKjmPKymm,@"STO_CUDA_ENTRY STV_DEFAULT"
_Z11sieve_smallPymPKjmPKymm:
.text._Z11sieve_smallPymPKjmPKymm:
[----:B------:R-:W0:Y:S01]  /*0000*/  LDC R1, c[0x0][0x37c] ;  /* 0x0000df00ff017b82 */ /* 0x000e220000000800 */
[----:B------:R-:W1:Y:S01]  /*0010*/  LDCU.64 UR6, c[0x0][0x398] ;  /* 0x00007300ff0677ac */ /* 0x000e620008000a00 */
[----:B------:R-:W2:Y:S06]  /*0020*/  S2R R3, SR_TID.X ;  /* 0x0000000000037919 */ /* 0x000eac0000002100 */
[----:B------:R-:W2:Y:S01]  /*0030*/  S2UR UR4, SR_CTAID.X ;  /* 0x00000000000479c3 */ /* 0x000ea20000002500 */
[----:B0-----:R-:W-:Y:S01]  /*0040*/  VIADD R1, R1, 0xffffffb8 ;  /* 0xffffffb801017836 */ /* 0x001fe20000000000 */
[----:B------:R-:W0:Y:S01]  /*0050*/  LDCU.64 UR34, c[0x0][0x358] ;  /* 0x00006b00ff2277ac */ /* 0x000e220008000a00 */
[----:B------:R-:W-:-:S05]  /*0060*/  IMAD.MOV.U32 R15, RZ, RZ, RZ ;  /* 0x000000ffff0f7224 */ /* 0x000fca00078e00ff */
[----:B------:R-:W2:Y:S01]  /*0070*/  LDC R16, c[0x0][0x360] ;  /* 0x0000d800ff107b82 */ /* 0x000ea20000000800 */
[----:B-1----:R-:W-:-:S04]  /*0080*/  UISETP.NE.U32.AND UP0, UPT, UR6, URZ, UPT ;  /* 0x000000ff0600728c */ /* 0x002fc8000bf05070 */
[----:B------:R-:W-:Y:S01]  /*0090*/  UISETP.NE.AND.EX UP0, UPT, UR7, URZ, UPT, UP0 ;  /* 0x000000ff0700728c */ /* 0x000fe2000bf05300 */
[----:B--2---:R-:W-:-:S08]  /*00a0*/  IMAD R14, R16, UR4, R3 ;  /* 0x00000004100e7c24 */ /* 0x004fd0000f8e0203 */
[----:B0-----:R-:W-:Y:S05]  /*00b0*/  BRA.U !UP0, `(.L_x_41) ;  /* 0x0000003908b47547 */ /* 0x001fea000b800000 */
[----:B------:R-:W0:Y:S01]  /*00c0*/  LDCU.64 UR4, c[0x0][0x3b0] ;  /* 0x00007600ff0477ac */ /* 0x000e220008000a00 */
[----:B------:R-:W-:Y:S01]  /*00d0*/  CS2R R10, SRZ ;  /* 0x00000000000a7805 */ /* 0x000fe2000001ff00 */
[----:B------:R-:W-:Y:S02]  /*00e0*/  UISETP.GE.U32.AND UP0, UPT, UR6, 0x10, UPT ;  /* 0x000000100600788c */ /* 0x000fe4000bf06070 */
[----:B------:R-:W-:Y:S02]  /*00f0*/  ULOP3.LUT UR9, UR6, 0xf, URZ, 0xc0, !UPT ;  /* 0x0000000f06097892 */ /* 0x000fe4000f8ec0ff */
[----:B------:R-:W-:Y:S01]  /*0100*/  UISETP.GE.U32.AND.EX UP0, UPT, UR7, URZ, UPT, UP0 ;  /* 0x000000ff0700728c */ /* 0x000fe2000bf06100 */
[----:B0-----:R-:W-:Y:S01]  /*0110*/  LEA R13, P0, R14, UR4, 0x6 ;  /* 0x000000040e0d7c11 */ /* 0x001fe2000f8030ff */
[----:B------:R-:W-:-:S03]  /*0120*/  UMOV UR4, URZ ;  /* 0x000000ff00047c82 */ /* 0x000fc60008000000 */
[----:B------:R-:W-:-:S04]  /*0130*/  LEA.HI.X R12, R14, UR5, R15, 0x6, P0 ;  /* 0x000000050e0c7c11 */ /* 0x000fc800080f340f */
[----:B------:R-:W-:Y:S05]  /*0140*/  BRA.U !UP0, `(.L_x_42) ;  /* 0x0000001908bc7547 */ /* 0x000fea000b800000 */
[----:B------:R-:W0:Y:S01]  /*0150*/  LDC R11, c[0x0][0x39c] ;  /* 0x0000e700ff0b7b82 */ /* 0x000e220000000800 */
[----:B------:R-:W-:Y:S01]  /*0160*/  ULOP3.LUT UR5, UR6, 0xfffffff0, URZ, 0xc0, !UPT ;  /* 0xfffffff006057892 */ /* 0x000fe2000f8ec0ff */
[----:B------:R-:W-:Y:S01]  /*0170*/  CS2R R8, SRZ ;  /* 0x0000000000087805 */ /* 0x000fe2000001ff00 */
[----:B------:R-:W1:Y:S04]  /*0180*/  LDCU.64 UR10, c[0x0][0x390] ;  /* 0x00007200ff0a77ac */ /* 0x000e680008000a00 */
[----:B------:R-:W-:-:S07]  /*0190*/  IMAD.U32 R10, RZ, RZ, UR5 ;  /* 0x00000005ff0a7e24 */ /* 0x000fce000f8e00ff */
.L_x_91:
[C---:B--2---:R-:W-:Y:S01]  /*01a0*/  IMAD.SHL.U32 R0, R9.reuse, 0x4, RZ ;  /* 0x0000000409007824 */ /* 0x044fe200078e00ff */
[----:B------:R-:W-:-:S04]  /*01b0*/  SHF.L.U64.HI R3, R9, 0x2, R8 ;  /* 0x0000000209037819 */ /* 0x000fc80000010208 */
[----:B-1----:R-:W-:-:S04]  /*01c0*/  IADD3 R2, P0, PT, R0, UR10, RZ ;  /* 0x0000000a00027c10 */ /* 0x002fc8000ff1e0ff */
[----:B------:R-:W-:-:S05]  /*01d0*/  IADD3.X R3, PT, PT, R3, UR11, RZ, P0, !PT ;  /* 0x0000000b03037c10 */ /* 0x000fca00087fe4ff */
[----:B------:R1:W5:Y:S01]  /*01e0*/  LDG.E R17, desc[UR34][R2.64] ;  /* 0x0000002202117981 */ /* 0x000362000c1e1900 */
[----:B------:R-:W-:Y:S01]  /*01f0*/  ISETP.NE.AND.EX P1, PT, R12, RZ, PT, !PT ;  /* 0x000000ff0c00720c */ /* 0x000fe20003f253f0 */
[----:B------:R-:W-:Y:S01]  /*0200*/  BSSY.RECONVERGENT B0, `(.L_x_43) ;  /* 0x000001b000007945 */ /* 0x000fe20003800200 */
[----:B------:R-:W-:-:S05]  /*0210*/  IADD3 R9, P0, PT, R9, 0x10, RZ ;  /* 0x0000001009097810 */ /* 0x000fca0007f1e0ff */
[----:B------:R-:W-:Y:S01]  /*0220*/  IMAD.X R8, RZ, RZ, R8, P0 ;  /* 0x000000ffff087224 */ /* 0x000fe200000e0608 */
[----:B------:R-:W-:-:S04]  /*0230*/  ISETP.NE.U32.AND P0, PT, R9, R10, PT ;  /* 0x0000000a0900720c */ /* 0x000fc80003f05070 */
[----:B0-----:R-:W-:Y:S01]  /*0240*/  ISETP.NE.AND.EX P0, PT, R8, R11, PT, P0 ;  /* 0x0000000b0800720c */ /* 0x001fe20003f05300 */
[----:B-1----:R-:W-:-:S12]  /*0250*/  @P1 BRA `(.L_x_44) ;  /* 0x0000000000481947 */ /* 0x002fd80003800000 */
[----:B-----5:R-:W0:Y:S01]  /*0260*/  I2F.U32.RP R6, R17 ;  /* 0x0000001100067306 */ /* 0x020e220000209000 */
[----:B------:R-:W-:Y:S01]  /*0270*/  IMAD.MOV R7, RZ, RZ, -R17 ;  /* 0x000000ffff077224 */ /* 0x000fe200078e0a11 */
[----:B------:R-:W-:-:S06]  /*0280*/  ISETP.NE.U32.AND P2, PT, R17, RZ, PT ;  /* 0x000000ff1100720c */ /* 0x000fcc0003f45070 */
[----:B0-----:R-:W0:Y:S02]  /*0290*/  MUFU.RCP R6, R6 ;  /* 0x0000000600067308 */ /* 0x001e240000001000 */
[----:B0-----:R-:W-:-:S06]  /*02a0*/  IADD3 R4, PT, PT, R6, 0xffffffe, RZ ;  /* 0x0ffffffe06047810 */ /* 0x001fcc0007ffe0ff */
[----:B------:R0:W1:Y:S02]  /*02b0*/  F2I.FTZ.U32.TRUNC.NTZ R5, R4 ;  /* 0x0000000400057305 */ /* 0x000064000021f000 */
[----:B0-----:R-:W-:Y:S02]  /*02c0*/  IMAD.MOV.U32 R4, RZ, RZ, RZ ;  /* 0x000000ffff047224 */ /* 0x001fe400078e00ff */
[----:B-1----:R-:W-:-:S04]  /*02d0*/  IMAD R7, R7, R5, RZ ;  /* 0x0000000507077224 */ /* 0x002fc800078e02ff */
[----:B------:R-:W-:-:S06]  /*02e0*/  IMAD.HI.U32 R18, R5, R7, R4 ;  /* 0x0000000705127227 */ /* 0x000fcc00078e0004 */
[----:B------:R-:W-:-:S04]  /*02f0*/  IMAD.HI.U32 R18, R18, R13, RZ ;  /* 0x0000000d12127227 */ /* 0x000fc800078e00ff */
[----:B------:R-:W-:-:S04]  /*0300*/  IMAD.MOV R18, RZ, RZ, -R18 ;  /* 0x000000ffff127224 */ /* 0x000fc800078e0a12 */
[----:B------:R-:W-:-:S05]  /*0310*/  IMAD R18, R17, R18, R13 ;  /* 0x0000001211127224 */ /* 0x000fca00078e020d */
[----:B------:R-:W-:-:S13]  /*0320*/  ISETP.GE.U32.AND P1, PT, R18, R17, PT ;  /* 0x000000111200720c */ /* 0x000fda0003f26070 */
[----:B------:R-:W-:-:S05]  /*0330*/  @P1 IMAD.IADD R18, R18, 0x1, -R17 ;  /* 0x0000000112121824 */ /* 0x000fca00078e0a11 */
[----:B------:R-:W-:-:S13]  /*0340*/  ISETP.GE.U32.AND P1, PT, R18, R17, PT ;  /* 0x000000111200720c */ /* 0x000fda0003f26070 */
[----:B------:R-:W-:Y:S01]  /*0350*/  @P1 IMAD.IADD R18, R18, 0x1, -R17 ;  /* 0x0000000112121824 */ /* 0x000fe200078e0a11 */
[----:B------:R-:W-:Y:S01]  /*0360*/  @!P2 LOP3.LUT R18, RZ, R17, RZ, 0x33, !PT ;  /* 0x00000011ff12a212 */ /* 0x000fe200078e33ff */
[----:B------:R-:W-:Y:S06]  /*0370*/  BRA `(.L_x_45) ;  /* 0x00000000000c7947 */ /* 0x000fec0003800000 */
.L_x_44:
[----:B------:R-:W-:-:S07]  /*0380*/  MOV R20, 0x3a0 ;  /* 0x000003a000147802 */ /* 0x000fce0000000f00 */
[----:B-----5:R-:W-:Y:S05]  /*0390*/  CALL.REL.NOINC `($__internal_3_$__cuda_sm20_rem_u64) ;  /* 0x0000008400587944 */ /* 0x020fea0003c00000 */
[----:B------:R-:W-:-:S07]  /*03a0*/  MOV R18, R19 ;  /* 0x0000001300127202 */ /* 0x000fce0000000f00 */
.L_x_45:
[----:B------:R-:W-:Y:S05]  /*03b0*/  BSYNC.RECONVERGENT B0 ;  /* 0x0000000000007941 */ /* 0x000fea0003800200 */
.L_x_43:
[----:B------:R0:W5:Y:S01]  /*03c0*/  LDG.E R17, desc[UR34][R2.64+0x4] ;  /* 0x0000042202117981 */ /* 0x000162000c1e1900 */
[----:B------:R-:W-:Y:S01]  /*03d0*/  ISETP.NE.AND.EX P1, PT, R12, RZ, PT, !PT ;  /* 0x000000ff0c00720c */ /* 0x000fe20003f253f0 */
[----:B------:R-:W-:-:S12]  /*03e0*/  BSSY.RECONVERGENT B0, `(.L_x_46) ;  /* 0x0000016000007945 */ /* 0x000fd80003800200 */
[----:B0-----:R-:W-:Y:S05]  /*03f0*/  @P1 BRA `(.L_x_47) ;  /* 0x0000000000481947 */ /* 0x001fea0003800000 */
        /* <DEDUP_REMOVED lines=18> */
.L_x_47:
[----:B------:R-:W-:-:S07]  /*0520*/  MOV R20, 0x540 ;  /* 0x0000054000147802 */ /* 0x000fce0000000f00 */
[----:B-----5:R-:W-:Y:S05]  /*0530*/  CALL.REL.NOINC `($__internal_3_$__cuda_sm20_rem_u64) ;  /* 0x0000008000f07944 */ /* 0x020fea0003c00000 */
.L_x_48:
[----:B------:R-:W-:Y:S05]  /*0540*/  BSYNC.RECONVERGENT B0 ;  /* 0x0000000000007941 */ /* 0x000fea0003800200 */
.L_x_46:
[----:B------:R0:W5:Y:S01]  /*0550*/  LDG.E R17, desc[UR34][R2.64+0x8] ;  /* 0x0000082202117981 */ /* 0x000162000c1e1900 */
[----:B------:R-:W-:Y:S01]  /*0560*/  IMAD.IADD R0, R1, 0x1, R0 ;  /* 0x0000000101007824 */ /* 0x000fe200078e0200 */
[----:B------:R-:W-:Y:S01]  /*0570*/  ISETP.NE.AND.EX P1, PT, R12, RZ, PT, !PT ;  /* 0x000000ff0c00720c */ /* 0x000fe20003f253f0 */
[----:B------:R-:W-:Y:S03]  /*0580*/  BSSY.RECONVERGENT B0, `(.L_x_49) ;  /* 0x0000018000007945 */ /* 0x000fe60003800200 */
[----:B------:R0:W-:Y:S09]  /*0590*/  STL.64 [R0], R18 ;  /* 0x0000001200007387 */ /* 0x0001f20000100a00 */
[----:B------:R-:W-:Y:S05]  /*05a0*/  @P1 BRA `(.L_x_50) ;  /* 0x0000000000481947 */ /* 0x000fea0003800000 */
[----:B-----5:R-:W1:Y:S01]  /*05b0*/  I2F.U32.RP R6, R17 ;  /* 0x0000001100067306 */ /* 0x020e620000209000 */
[----:B------:R-:W-:Y:S01]  /*05c0*/  IMAD.MOV R7, RZ, RZ, -R17 ;  /* 0x000000ffff077224 */ /* 0x000fe200078e0a11 */
[----:B------:R-:W-:-:S06]  /*05d0*/  ISETP.NE.U32.AND P2, PT, R17, RZ, PT ;  /* 0x000000ff1100720c */ /* 0x000fcc0003f45070 */
[----:B-1----:R-:W1:Y:S02]  /*05e0*/  MUFU.RCP R6, R6 ;  /* 0x0000000600067308 */ /* 0x002e640000001000 */
[----:B-1----:R-:W-:-:S06]  /*05f0*/  VIADD R4, R6, 0xffffffe ;  /* 0x0ffffffe06047836 */ /* 0x002fcc0000000000 */
[----:B------:R1:W2:Y:S02]  /*0600*/  F2I.FTZ.U32.TRUNC.NTZ R5, R4 ;  /* 0x0000000400057305 */ /* 0x0002a4000021f000 */
[----:B-1----:R-:W-:Y:S02]  /*0610*/  IMAD.MOV.U32 R4, RZ, RZ, RZ ;  /* 0x000000ffff047224 */ /* 0x002fe400078e00ff */
[----:B--2---:R-:W-:-:S04]  /*0620*/  IMAD R7, R7, R5, RZ ;  /* 0x0000000507077224 */ /* 0x004fc800078e02ff */
[----:B0-----:R-:W-:-:S06]  /*0630*/  IMAD.HI.U32 R18, R5, R7, R4 ;  /* 0x0000000705127227 */ /* 0x001fcc00078e0004 */
[----:B------:R-:W-:-:S04]  /*0640*/  IMAD.HI.U32 R18, R18, R13, RZ ;  /* 0x0000000d12127227 */ /* 0x000fc800078e00ff */
[----:B------:R-:W-:-:S04]  /*0650*/  IMAD.MOV R18, RZ, RZ, -R18 ;  /* 0x000000ffff127224 */ /* 0x000fc800078e0a12 */
[----:B------:R-:W-:-:S05]  /*0660*/  IMAD R18, R17, R18, R13 ;  /* 0x0000001211127224 */ /* 0x000fca00078e020d */
[----:B------:R-:W-:-:S13]  /*0670*/  ISETP.GE.U32.AND P1, PT, R18, R17, PT ;  /* 0x000000111200720c */ /* 0x000fda0003f26070 */
[----:B------:R-:W-:-:S04]  /*0680*/  @P1 IADD3 R18, PT, PT, -R17, R18, RZ ;  /* 0x0000001211121210 */ /* 0x000fc80007ffe1ff */
[----:B------:R-:W-:-:S13]  /*0690*/  ISETP.GE.U32.AND P1, PT, R18, R17, PT ;  /* 0x000000111200720c */ /* 0x000fda0003f26070 */
[----:B------:R-:W-:Y:S01]  /*06a0*/  @P1 IMAD.IADD R18, R18, 0x1, -R17 ;  /* 0x0000000112121824 */ /* 0x000fe200078e0a11 */
[----:B------:R-:W-:Y:S01]  /*06b0*/  @!P2 LOP3.LUT R18, RZ, R17, RZ, 0x33, !PT ;  /* 0x00000011ff12a212 */ /* 0x000fe200078e33ff */
[----:B------:R-:W-:Y:S06]  /*06c0*/  BRA `(.L_x_51) ;  /* 0x00000000000c7947 */ /* 0x000fec0003800000 */
.L_x_50:
[----:B------:R-:W-:-:S07]  /*06d0*/  MOV R20, 0x6f0 ;  /* 0x000006f000147802 */ /* 0x000fce0000000f00 */
[----:B0----5:R-:W-:Y:S05]  /*06e0*/  CALL.REL.NOINC `($__internal_3_$__cuda_sm20_rem_u64) ;  /* 0x0000008000847944 */ /* 0x021fea0003c00000 */
[----:B------:R-:W-:-:S07]  /*06f0*/  IMAD.MOV.U32 R18, RZ, RZ, R19 ;  /* 0x000000ffff127224 */ /* 0x000fce00078e0013 */
.L_x_51:
[----:B------:R-:W-:Y:S05]  /*0700*/  BSYNC.RECONVERGENT B0 ;  /* 0x0000000000007941 */ /* 0x000fea0003800200 */
.L_x_49:
        /* <DEDUP_REMOVED lines=13> */
[----:B------:R-:W-:-:S05]  /*07e0*/  IMAD.HI.U32 R20, R20, R13, RZ ;  /* 0x0000000d14147227 */ /* 0x000fca00078e00ff */
[----:B------:R-:W-:-:S05]  /*07f0*/  IADD3 R20, PT, PT, -R20, RZ, RZ ;  /* 0x000000ff14147210 */ /* 0x000fca0007ffe1ff */
[----:B------:R-:W-:-:S05]  /*0800*/  IMAD R19, R17, R20, R13 ;  /* 0x0000001411137224 */ /* 0x000fca00078e020d */
[----:B------:R-:W-:-:S13]  /*0810*/  ISETP.GE.U32.AND P1, PT, R19, R17, PT ;  /* 0x000000111300720c */ /* 0x000fda0003f26070 */
[----:B------:R-:W-:-:S05]  /*0820*/  @P1 IMAD.IADD R19, R19, 0x1, -R17 ;  /* 0x0000000113131824 */ /* 0x000fca00078e0a11 */
[----:B------:R-:W-:-:S13]  /*0830*/  ISETP.GE.U32.AND P1, PT, R19, R17, PT ;  /* 0x000000111300720c */ /* 0x000fda0003f26070 */
[----:B------:R-:W-:Y:S01]  /*0840*/  @P1 IMAD.IADD R19, R19, 0x1, -R17 ;  /* 0x0000000113131824 */ /* 0x000fe200078e0a11 */
[----:B------:R-:W-:Y:S01]  /*0850*/  @!P2 LOP3.LUT R19, RZ, R17, RZ, 0x33, !PT ;  /* 0x00000011ff13a212 */ /* 0x000fe200078e33ff */
[----:B------:R-:W-:Y:S06]  /*0860*/  BRA `(.L_x_54) ;  /* 0x0000000000087947 */ /* 0x000fec0003800000 */
.L_x_53:
[----:B------:R-:W-:-:S07]  /*0870*/  MOV R20, 0x890 ;  /* 0x0000089000147802 */ /* 0x000fce0000000f00 */
[----:B-----5:R-:W-:Y:S05]  /*0880*/  CALL.REL.NOINC `($__internal_3_$__cuda_sm20_rem_u64) ;  /* 0x00000080001c7944 */ /* 0x020fea0003c00000 */
.L_x_54:
[----:B------:R-:W-:Y:S05]  /*0890*/  BSYNC.RECONVERGENT B0 ;  /* 0x0000000000007941 */ /* 0x000fea0003800200 */
.L_x_52:
[----:B------:R0:W5:Y:S01]  /*08a0*/  LDG.E R17, desc[UR34][R2.64+0x10] ;  /* 0x0000102202117981 */ /* 0x000162000c1e1900 */
[----:B------:R-:W-:Y:S01]  /*08b0*/  ISETP.NE.AND.EX P1, PT, R12, RZ, PT, !PT ;  /* 0x000000ff0c00720c */ /* 0x000fe20003f253f0 */
[----:B------:R-:W-:Y:S02]  /*08c0*/  BSSY.RECONVERGENT B0, `(.L_x_55) ;  /* 0x0000018000007945 */ /* 0x000fe40003800200 */
[----:B------:R0:W-:Y:S10]  /*08d0*/  STL.64 [R0+0x8], R18 ;  /* 0x0000081200007387 */ /* 0x0001f40000100a00 */
        /* <DEDUP_REMOVED lines=19> */
.L_x_56:
[----:B------:R-:W-:-:S07]  /*0a10*/  MOV R20, 0xa30 ;  /* 0x00000a3000147802 */ /* 0x000fce0000000f00 */
[----:B0----5:R-:W-:Y:S05]  /*0a20*/  CALL.REL.NOINC `($__internal_3_$__cuda_sm20_rem_u64) ;  /* 0x0000007c00b47944 */ /* 0x021fea0003c00000 */
[----:B------:R-:W-:-:S07]  /*0a30*/  IMAD.MOV.U32 R18, RZ, RZ, R19 ;  /* 0x000000ffff127224 */ /* 0x000fce00078e0013 */
.L_x_57:
[----:B------:R-:W-:Y:S05]  /*0a40*/  BSYNC.RECONVERGENT B0 ;  /* 0x0000000000007941 */ /* 0x000fea0003800200 */
.L_x_55:
        /* <DEDUP_REMOVED lines=10> */
[----:B0-----:R-:W-:Y:S02]  /*0af0*/  HFMA2 R4, -RZ, RZ, 0, 0 ;  /* 0x00000000ff047431 */ /* 0x001fe400000001ff */
        /* <DEDUP_REMOVED lines=11> */
.L_x_59:
[----:B------:R-:W-:-:S07]  /*0bb0*/  MOV R20, 0xbd0 ;  /* 0x00000bd000147802 */ /* 0x000fce0000000f00 */
[----:B-----5:R-:W-:Y:S05]  /*0bc0*/  CALL.REL.NOINC `($__internal_3_$__cuda_sm20_rem_u64) ;  /* 0x0000007c004c7944 */ /* 0x020fea0003c00000 */
.L_x_60:
[----:B------:R-:W-:Y:S05]  /*0bd0*/  BSYNC.RECONVERGENT B0 ;  /* 0x0000000000007941 */ /* 0x000fea0003800200 */
.L_x_58:
        /* <DEDUP_REMOVED lines=11> */
[----:B-1----:R-:W-:Y:S01]  /*0c90*/  MOV R4, RZ ;  /* 0x000000ff00047202 */ /* 0x002fe20000000f00 */
[----:B--2---:R-:W-:-:S04]  /*0ca0*/  IMAD R7, R7, R5, RZ ;  /* 0x0000000507077224 */ /* 0x004fc800078e02ff */
[----:B0-----:R-:W-:-:S06]  /*0cb0*/  IMAD.HI.U32 R18, R5, R7, R4 ;  /* 0x0000000705127227 */ /* 0x001fcc00078e0004 */
        /* <DEDUP_REMOVED lines=9> */
.L_x_62:
[----:B------:R-:W-:-:S07]  /*0d50*/  MOV R20, 0xd70 ;  /* 0x00000d7000147802 */ /* 0x000fce0000000f00 */
[----:B0----5:R-:W-:Y:S05]  /*0d60*/  CALL.REL.NOINC `($__internal_3_$__cuda_sm20_rem_u64) ;  /* 0x0000007800e47944 */ /* 0x021fea0003c00000 */
[----:B------:R-:W-:-:S07]  /*0d70*/  IMAD.MOV.U32 R18, RZ, RZ, R19 ;  /* 0x000000ffff127224 */ /* 0x000fce00078e0013 */
.L_x_63:
[----:B------:R-:W-:Y:S05]  /*0d80*/  BSYNC.RECONVERGENT B0 ;  /* 0x0000000000007941 */ /* 0x000fea0003800200 */
.L_x_61:
[----:B------:R0:W5:Y:S01]  /*0d90*/  LDG.E R17, desc[UR34][R2.64+0x1c] ;  /* 0x00001c2202117981 */ /* 0x000162000c1e1900 */
[----:B------:R-:W-:Y:S01]  /*0da0*/  ISETP.NE.AND.EX P1, PT, R12, RZ, PT, !PT ;  /* 0x000000ff0c00720c */ /* 0x000fe20003f253f0 */
[----:B------:R-:W-:-:S12]  /*0db0*/  BSSY.RECONVERGENT B0, `(.L_x_64) ;  /* 0x0000016000007945 */ /* 0x000fd80003800200 */
[----:B0-----:R-:W-:Y:S05]  /*0dc0*/  @P1 BRA `(.L_x_65) ;  /* 0x0000000000481947 */ /* 0x001fea0003800000 */
[----:B-----5:R-:W0:Y:S01]  /*0dd0*/  I2F.U32.RP R6, R17 ;  /* 0x0000001100067306 */ /* 0x020e220000209000 */
[----:B------:R-:W-:Y:S02]  /*0de0*/  IADD3 R7, PT, PT, RZ, -R17, RZ ;  /* 0x80000011ff077210 */ /* 0x000fe40007ffe0ff */
[----:B------:R-:W-:-:S05]  /*0df0*/  ISETP.NE.U32.AND P2, PT, R17, RZ, PT ;  /* 0x000000ff1100720c */ /* 0x000fca0003f45070 */
        /* <DEDUP_REMOVED lines=15> */
.L_x_65:
[----:B------:R-:W-:-:S07]  /*0ef0*/  MOV R20, 0xf10 ;  /* 0x00000f1000147802 */ /* 0x000fce0000000f00 */
[----:B-----5:R-:W-:Y:S05]  /*0f00*/  CALL.REL.NOINC `($__internal_3_$__cuda_sm20_rem_u64) ;  /* 0x00000078007c7944 */ /* 0x020fea0003c00000 */
.L_x_66:
[----:B------:R-:W-:Y:S05]  /*0f10*/  BSYNC.RECONVERGENT B0 ;  /* 0x0000000000007941 */ /* 0x000fea0003800200 */
.L_x_64:
[----:B------:R0:W5:Y:S01]  /*0f20*/  LDG.E R17, desc[UR34][R2.64+0x20] ;  /* 0x0000202202117981 */ /* 0x000162000c1e1900 */
[----:B------:R-:W-:Y:S01]  /*0f30*/  ISETP.NE.AND.EX P1, PT, R12, RZ, PT, !PT ;  /* 0x000000ff0c00720c */ /* 0x000fe20003f253f0 */
[----:B------:R-:W-:Y:S02]  /*0f40*/  BSSY.RECONVERGENT B0, `(.L_x_67) ;  /* 0x0000018000007945 */ /* 0x000fe40003800200 */
[----:B------:R0:W-:Y:S10]  /*0f50*/  STL.64 [R0+0x18], R18 ;  /* 0x0000181200007387 */ /* 0x0001f40000100a00 */
[----:B------:R-:W-:Y:S05]  /*0f60*/  @P1 BRA `(.L_x_68) ;  /* 0x0000000000481947 */ /* 0x000fea0003800000 */
[----:B-----5:R-:W1:Y:S01]  /*0f70*/  I2F.U32.RP R6, R17 ;  /* 0x0000001100067306 */ /* 0x020e620000209000 */
[----:B------:R-:W-:Y:S02]  /*0f80*/  IADD3 R7, PT, PT, RZ, -R17, RZ ;  /* 0x80000011ff077210 */ /* 0x000fe40007ffe0ff */
[----:B------:R-:W-:-:S05]  /*0f90*/  ISETP.NE.U32.AND P2, PT, R17, RZ, PT ;  /* 0x000000ff1100720c */ /* 0x000fca0003f45070 */
        /* <DEDUP_REMOVED lines=15> */
.L_x_68:
[----:B------:R-:W-:-:S07]  /*1090*/  MOV R20, 0x10b0 ;  /* 0x000010b000147802 */ /* 0x000fce0000000f00 */
[----:B0----5:R-:W-:Y:S05]  /*10a0*/  CALL.REL.NOINC `($__internal_3_$__cuda_sm20_rem_u64) ;  /* 0x0000007800147944 */ /* 0x021fea0003c00000 */
[----:B------:R-:W-:-:S07]  /*10b0*/  IMAD.MOV.U32 R18, RZ, RZ, R19 ;  /* 0x000000ffff127224 */ /* 0x000fce00078e0013 */
.L_x_69:
[----:B------:R-:W-:Y:S05]  /*10c0*/  BSYNC.RECONVERGENT B0 ;  /* 0x0000000000007941 */ /* 0x000fea0003800200 */
.L_x_67:
        /* <DEDUP_REMOVED lines=22> */
.L_x_71:
[----:B------:R-:W-:-:S07]  /*1230*/  MOV R20, 0x1250 ;  /* 0x0000125000147802 */ /* 0x000fce0000000f00 */
[----:B-----5:R-:W-:Y:S05]  /*1240*/  CALL.REL.NOINC `($__internal_3_$__cuda_sm20_rem_u64) ;  /* 0x0000007400ac7944 */ /* 0x020fea0003c00000 */
.L_x_72:
[----:B------:R-:W-:Y:S05]  /*1250*/  BSYNC.RECONVERGENT B0 ;  /* 0x0000000000007941 */ /* 0x000fea0003800200 */
.L_x_70:
        /* <DEDUP_REMOVED lines=9> */
[----:B-1----:R-:W-:-:S06]  /*12f0*/  IADD3 R4, PT, PT, R6, 0xffffffe, RZ ;  /* 0x0ffffffe06047810 */ /* 0x002fcc0007ffe0ff */
        /* <DEDUP_REMOVED lines=13> */
.L_x_74:
[----:B------:R-:W-:-:S07]  /*13d0*/  MOV R20, 0x13f0 ;  /* 0x000013f000147802 */ /* 0x000fce0000000f00 */
[----:B0----5:R-:W-:Y:S05]  /*13e0*/  CALL.REL.NOINC `($__internal_3_$__cuda_sm20_rem_u64) ;  /* 0x0000007400447944 */ /* 0x021fea0003c00000 */
[----:B------:R-:W-:-:S07]  /*13f0*/  MOV R18, R19 ;  /* 0x0000001300127202 */ /* 0x000fce0000000f00 */
.L_x_75:
[----:B------:R-:W-:Y:S05]  /*1400*/  BSYNC.RECONVERGENT B0 ;  /* 0x0000000000007941 */ /* 0x000fea0003800200 */
.L_x_73:
        /* <DEDUP_REMOVED lines=22> */
.L_x_77:
[----:B------:R-:W-:-:S07]  /*1570*/  MOV R20, 0x1590 ;  /* 0x0000159000147802 */ /* 0x000fce0000000f00 */
[----:B-----5:R-:W-:Y:S05]  /*1580*/  CALL.REL.NOINC `($__internal_3_$__cuda_sm20_rem_u64) ;  /* 0x0000007000dc7944 */ /* 0x020fea0003c00000 */
.L_x_78:
[----:B------:R-:W-:Y:S05]  /*1590*/  BSYNC.RECONVERGENT B0 ;  /* 0x0000000000007941 */ /* 0x000fea0003800200 */
.L_x_76:
        /* <DEDUP_REMOVED lines=23> */
.L_x_80:
[----:B------:R-:W-:-:S07]  /*1710*/  MOV R20, 0x1730 ;  /* 0x0000173000147802 */ /* 0x000fce0000000f00 */
[----:B0----5:R-:W-:Y:S05]  /*1720*/  CALL.REL.NOINC `($__internal_3_$__cuda_sm20_rem_u64) ;  /* 0x0000007000747944 */ /* 0x021fea0003c00000 */
[----:B------:R-:W-:-:S07]  /*1730*/  IMAD.MOV.U32 R18, RZ, RZ, R19 ;  /* 0x000000ffff127224 */ /* 0x000fce00078e0013 */
.L_x_81:
[----:B------:R-:W-:Y:S05]  /*1740*/  BSYNC.RECONVERGENT B0 ;  /* 0x0000000000007941 */ /* 0x000fea0003800200 */
.L_x_79:
        /* <DEDUP_REMOVED lines=22> */
.L_x_83:
[----:B------:R-:W-:-:S07]  /*18b0*/  MOV R20, 0x18d0 ;  /* 0x000018d000147802 */ /* 0x000fce0000000f00 */
[----:B-----5:R-:W-:Y:S05]  /*18c0*/  CALL.REL.NOINC `($__internal_3_$__cuda_sm20_rem_u64) ;  /* 0x00000070000c7944 */ /* 0x020fea0003c00000 */
.L_x_84:
[----:B------:R-:W-:Y:S05]  /*18d0*/  BSYNC.RECONVERGENT B0 ;  /* 0x0000000000007941 */ /* 0x000fea0003800200 */
.L_x_82:
        /* <DEDUP_REMOVED lines=23> */
.L_x_86:
[----:B------:R-:W-:-:S07]  /*1a50*/  MOV R20, 0x1a70 ;  /* 0x00001a7000147802 */ /* 0x000fce0000000f00 */
[----:B0----5:R-:W-:Y:S05]  /*1a60*/  CALL.REL.NOINC `($__internal_3_$__cuda_sm20_rem_u64) ;  /* 0x0000006c00a47944 */ /* 0x021fea0003c00000 */
[----:B------:R-:W-:-:S07]  /*1a70*/  IMAD.MOV.U32 R18, RZ, RZ, R19 ;  /* 0x000000ffff127224 */ /* 0x000fce00078e0013 */
.L_x_87:
[----:B------:R-:W-:Y:S05]  /*1a80*/  BSYNC.RECONVERGENT B0 ;  /* 0x0000000000007941 */ /* 0x000fea0003800200 */
.L_x_85:
        /* <DEDUP_REMOVED lines=22> */
.L_x_89:
[----:B------:R-:W-:-:S07]  /*1bf0*/  MOV R20, 0x1c10 ;  /* 0x00001c1000147802 */ /* 0x000fce0000000f00 */
[----:B-----5:R-:W-:Y:S05]  /*1c00*/  CALL.REL.NOINC `($__internal_3_$__cuda_sm20_rem_u64) ;  /* 0x0000006c003c7944 */ /* 0x020fea0003c00000 */
.L_x_90:
[----:B------:R-:W-:Y:S05]  /*1c10*/  BSYNC.RECONVERGENT B0 ;  /* 0x0000000000007941 */ /* 0x000fea0003800200 */
.L_x_88:
[----:B------:R2:W-:Y:S01]  /*1c20*/  STL.64 [R0+0x38], R18 ;  /* 0x0000381200007387 */ /* 0x0005e20000100a00 */
[----:B------:R-:W-:Y:S05]  /*1c30*/  @P0 BRA `(.L_x_91) ;  /* 0xffffffe400580947 */ /* 0x000fea000383ffff */
.L_x_42:
[----:B------:R-:W-:-:S04]  /*1c40*/  UISETP.NE.U32.AND UP0, UPT, UR9, URZ, UPT ;  /* 0x000000ff0900728c */ /* 0x000fc8000bf05070 */
[----:B------:R-:W-:-:S09]  /*1c50*/  UISETP.NE.AND.EX UP0, UPT, URZ, URZ, UPT, UP0 ;  /* 0x000000ffff00728c */ /* 0x000fd2000bf05300 */
[----:B------:R-:W-:Y:S05]  /*1c60*/  BRA.U !UP0, `(.L_x_41) ;  /* 0x0000001d08c87547 */ /* 0x000fea000b800000 */
[----:B------:R-:W0:Y:S01]  /*1c70*/  LDCU UR8, c[0x0][0x398] ;  /* 0x00007300ff0877ac */ /* 0x000e220008000800 */
[----:B------:R-:W-:-:S04]  /*1c80*/  UISETP.GE.U32.AND UP0, UPT, UR9, 0x8, UPT ;  /* 0x000000080900788c */ /* 0x000fc8000bf06070 */
[----:B------:R-:W-:Y:S02]  /*1c90*/  UISETP.GE.U32.AND.EX UP0, UPT, URZ, URZ, UPT, UP0 ;  /* 0x000000ffff00728c */ /* 0x000fe4000bf06100 */
[----:B0-----:R-:W-:-:S07]  /*1ca0*/  ULOP3.LUT UR8, UR8, 0x7, URZ, 0xc0, !UPT ;  /* 0x0000000708087892 */ /* 0x001fce000f8ec0ff */
[----:B------:R-:W-:Y:S05]  /*1cb0*/  BRA.U !UP0, `(.L_x_92) ;  /* 0x0000001108987547 */ /* 0x000fea000b800000 */
[----:B------:R-:W0:Y:S01]  /*1cc0*/  LDCU.64 UR6, c[0x0][0x390] ;  /* 0x00007200ff0677ac */ /* 0x000e220008000a00 */
[C---:B------:R-:W-:Y:S01]  /*1cd0*/  IMAD.SHL.U32 R2, R10.reuse, 0x4, RZ ;  /* 0x000000040a027824 */ /* 0x040fe200078e00ff */
[----:B--2---:R-:W-:-:S04]  /*1ce0*/  SHF.L.U64.HI R0, R10, 0x2, R11 ;  /* 0x000000020a007819 */ /* 0x004fc8000001020b */
[----:B0-----:R-:W-:-:S04]  /*1cf0*/  IADD3 R4, P0, PT, R2, UR6, RZ ;  /* 0x0000000602047c10 */ /* 0x001fc8000ff1e0ff */
[----:B------:R-:W-:-:S05]  /*1d00*/  IADD3.X R5, PT, PT, R0, UR7, RZ, P0, !PT ;  /* 0x0000000700057c10 */ /* 0x000fca00087fe4ff */
        /* <DEDUP_REMOVED lines=22> */
.L_x_94:
[----:B------:R-:W-:-:S07]  /*1e70*/  MOV R20, 0x1e90 ;  /* 0x00001e9000147802 */ /* 0x000fce0000000f00 */
[----:B-----5:R-:W-:Y:S05]  /*1e80*/  CALL.REL.NOINC `($__internal_3_$__cuda_sm20_rem_u64) ;  /* 0x00000068009c7944 */ /* 0x020fea0003c00000 */
[----:B------:R-:W-:-:S07]  /*1e90*/  IMAD.MOV.U32 R3, RZ, RZ, R19 ;  /* 0x000000ffff037224 */ /* 0x000fce00078e0013 */
.L_x_95:
[----:B------:R-:W-:Y:S05]  /*1ea0*/  BSYNC.RECONVERGENT B0 ;  /* 0x0000000000007941 */ /* 0x000fea0003800200 */
.L_x_93:
[----:B------:R-:W0:Y:S01]  /*1eb0*/  LDCU.64 UR6, c[0x0][0x390] ;  /* 0x00007200ff0677ac */ /* 0x000e220008000a00 */
[----:B------:R-:W-:-:S04]  /*1ec0*/  IADD3 R0, P0, PT, R10, 0x1, RZ ;  /* 0x000000010a007810 */ /* 0x000fc80007f1e0ff */
[----:B------:R-:W-:Y:S01]  /*1ed0*/  SHF.L.U32 R4, R0, 0x2, RZ ;  /* 0x0000000200047819 */ /* 0x000fe200000006ff */
[----:B------:R-:W-:-:S03]  /*1ee0*/  IMAD.X R5, RZ, RZ, R11, P0 ;  /* 0x000000ffff057224 */ /* 0x000fc600000e060b */
[----:B------:R-:W-:Y:S02]  /*1ef0*/  LOP3.LUT R4, R4, 0xfffffffc, RZ, 0xc0, !PT ;  /* 0xfffffffc04047812 */ /* 0x000fe400078ec0ff */
[----:B------:R-:W-:-:S04]  /*1f00*/  SHF.L.U64.HI R5, R0, 0x2, R5 ;  /* 0x0000000200057819 */ /* 0x000fc80000010205 */
[----:B------:R-:W-:Y:S02]  /*1f10*/  LOP3.LUT R5, R5, 0x3, RZ, 0xc0, !PT ;  /* 0x0000000305057812 */ /* 0x000fe400078ec0ff */
[----:B0-----:R-:W-:-:S04]  /*1f20*/  IADD3 R4, P0, PT, R4, UR6, RZ ;  /* 0x0000000604047c10 */ /* 0x001fc8000ff1e0ff */
[----:B------:R-:W-:-:S05]  /*1f30*/  IADD3.X R5, PT, PT, R5, UR7, RZ, P0, !PT ;  /* 0x0000000705057c10 */ /* 0x000fca00087fe4ff */
[----:B------:R0:W5:Y:S01]  /*1f40*/  LDG.E R17, desc[UR34][R4.64] ;  /* 0x0000002204117981 */ /* 0x000162000c1e1900 */
[----:B------:R-:W-:Y:S01]  /*1f50*/  IMAD.IADD R2, R1, 0x1, R2 ;  /* 0x0000000101027824 */ /* 0x000fe200078e0202 */
[----:B------:R-:W-:Y:S01]  /*1f60*/  ISETP.NE.AND.EX P0, PT, R12, RZ, PT, !PT ;  /* 0x000000ff0c00720c */ /* 0x000fe20003f053f0 */
[----:B------:R-:W-:Y:S03]  /*1f70*/  BSSY.RECONVERGENT B0, `(.L_x_96) ;  /* 0x0000018000007945 */ /* 0x000fe60003800200 */
[----:B------:R0:W-:Y:S09]  /*1f80*/  STL [R2], R3 ;  /* 0x0000000302007387 */ /* 0x0001f20000100800 */
[----:B------:R-:W-:Y:S05]  /*1f90*/  @P0 BRA `(.L_x_97) ;  /* 0x0000000000480947 */ /* 0x000fea0003800000 */
[----:B0----5:R-:W0:Y:S01]  /*1fa0*/  I2F.U32.RP R4, R17 ;  /* 0x0000001100047306 */ /* 0x021e220000209000 */
        /* <DEDUP_REMOVED lines=17> */
.L_x_97:
[----:B------:R-:W-:-:S07]  /*20c0*/  MOV R20, 0x20e0 ;  /* 0x000020e000147802 */ /* 0x000fce0000000f00 */
[----:B0----5:R-:W-:Y:S05]  /*20d0*/  CALL.REL.NOINC `($__internal_3_$__cuda_sm20_rem_u64) ;  /* 0x0000006800087944 */ /* 0x021fea0003c00000 */
[----:B------:R-:W-:-:S07]  /*20e0*/  IMAD.MOV.U32 R3, RZ, RZ, R19 ;  /* 0x000000ffff037224 */ /* 0x000fce00078e0013 */
.L_x_98:
[----:B------:R-:W-:Y:S05]  /*20f0*/  BSYNC.RECONVERGENT B0 ;  /* 0x0000000000007941 */ /* 0x000fea0003800200 */
.L_x_96:
[----:B------:R-:W0:Y:S01]  /*2100*/  LDCU.64 UR6, c[0x0][0x390] ;  /* 0x00007200ff0677ac */ /* 0x000e220008000a00 */
[----:B------:R-:W-:-:S05]  /*2110*/  IADD3 R2, P0, PT, R10, 0x2, RZ ;  /* 0x000000020a027810 */ /* 0x000fca0007f1e0ff */
[----:B------:R-:W-:Y:S02]  /*2120*/  IMAD.X R5, RZ, RZ, R11, P0 ;  /* 0x000000ffff057224 */ /* 0x000fe400000e060b */
[----:B------:R-:W-:-:S03]  /*2130*/  IMAD.SHL.U32 R4, R2, 0x4, RZ ;  /* 0x0000000402047824 */ /* 0x000fc600078e00ff */
[----:B------:R-:W-:Y:S02]  /*2140*/  SHF.L.U64.HI R5, R2, 0x2, R5 ;  /* 0x0000000202057819 */ /* 0x000fe40000010205 */
[----:B------:R-:W-:Y:S02]  /*2150*/  LOP3.LUT R4, R4, 0xfffffffc, RZ, 0xc0, !PT ;  /* 0xfffffffc04047812 */ /* 0x000fe400078ec0ff */
[----:B------:R-:W-:Y:S02]  /*2160*/  LOP3.LUT R5, R5, 0x3, RZ, 0xc0, !PT ;  /* 0x0000000305057812 */ /* 0x000fe400078ec0ff */
[----:B0-----:R-:W-:-:S04]  /*2170*/  IADD3 R4, P0, PT, R4, UR6, RZ ;  /* 0x0000000604047c10 */ /* 0x001fc8000ff1e0ff */
[----:B------:R-:W-:-:S05]  /*2180*/  IADD3.X R5, PT, PT, R5, UR7, RZ, P0, !PT ;  /* 0x0000000705057c10 */ /* 0x000fca00087fe4ff */
[----:B------:R0:W5:Y:S01]  /*2190*/  LDG.E R17, desc[UR34][R4.64] ;  /* 0x0000002204117981 */ /* 0x000162000c1e1900 */
[----:B------:R-:W-:Y:S01]  /*21a0*/  IMAD.U32 R0, R0, 0x4, R1 ;  /* 0x0000000400007824 */ /* 0x000fe200078e0001 */
        /* <DEDUP_REMOVED lines=22> */
.L_x_100:
[----:B------:R-:W-:-:S07]  /*2310*/  MOV R20, 0x2330 ;  /* 0x0000233000147802 */ /* 0x000fce0000000f00 */
[----:B0----5:R-:W-:Y:S05]  /*2320*/  CALL.REL.NOINC `($__internal_3_$__cuda_sm20_rem_u64) ;  /* 0x0000006400747944 */ /* 0x021fea0003c00000 */
[----:B------:R-:W-:-:S07]  /*2330*/  MOV R3, R19 ;  /* 0x0000001300037202 */ /* 0x000fce0000000f00 */
.L_x_101:
[----:B------:R-:W-:Y:S05]  /*2340*/  BSYNC.RECONVERGENT B0 ;  /* 0x0000000000007941 */ /* 0x000fea0003800200 */
.L_x_99:
        /* <DEDUP_REMOVED lines=33> */
.L_x_103:
[----:B------:R-:W-:-:S07]  /*2560*/  MOV R20, 0x2580 ;  /* 0x0000258000147802 */ /* 0x000fce0000000f00 */
[----:B0----5:R-:W-:Y:S05]  /*2570*/  CALL.REL.NOINC `($__internal_3_$__cuda_sm20_rem_u64) ;  /* 0x0000006000e07944 */ /* 0x021fea0003c00000 */
[----:B------:R-:W-:-:S07]  /*2580*/  IMAD.MOV.U32 R3, RZ, RZ, R19 ;  /* 0x000000ffff037224 */ /* 0x000fce00078e0013 */
.L_x_104:
[----:B------:R-:W-:Y:S05]  /*2590*/  BSYNC.RECONVERGENT B0 ;  /* 0x0000000000007941 */ /* 0x000fea0003800200 */
.L_x_102:
        /* <DEDUP_REMOVED lines=33> */
.L_x_106:
[----:B------:R-:W-:-:S07]  /*27b0*/  MOV R20, 0x27d0 ;  /* 0x000027d000147802 */ /* 0x000fce0000000f00 */
[----:B0----5:R-:W-:Y:S05]  /*27c0*/  CALL.REL.NOINC `($__internal_3_$__cuda_sm20_rem_u64) ;  /* 0x00000060004c7944 */ /* 0x021fea0003c00000 */
[----:B------:R-:W-:-:S07]  /*27d0*/  IMAD.MOV.U32 R3, RZ, RZ, R19 ;  /* 0x000000ffff037224 */ /* 0x000fce00078e0013 */
.L_x_107:
[----:B------:R-:W-:Y:S05]  /*27e0*/  BSYNC.RECONVERGENT B0 ;  /* 0x0000000000007941 */ /* 0x000fea0003800200 */
.L_x_105:
        /* <DEDUP_REMOVED lines=33> */
.L_x_109:
[----:B------:R-:W-:-:S07]  /*2a00*/  MOV R20, 0x2a20 ;  /* 0x00002a2000147802 */ /* 0x000fce0000000f00 */
[----:B0----5:R-:W-:Y:S05]  /*2a10*/  CALL.REL.NOINC `($__internal_3_$__cuda_sm20_rem_u64) ;  /* 0x0000005c00b87944 */ /* 0x021fea0003c00000 */
[----:B------:R-:W-:-:S07]  /*2a20*/  MOV R3, R19 ;  /* 0x0000001300037202 */ /* 0x000fce0000000f00 */
.L_x_110:
[----:B------:R-:W-:Y:S05]  /*2a30*/  BSYNC.RECONVERGENT B0 ;  /* 0x0000000000007941 */ /* 0x000fea0003800200 */
.L_x_108:
        /* <DEDUP_REMOVED lines=33> */
.L_x_112:
[----:B------:R-:W-:-:S07]  /*2c50*/  MOV R20, 0x2c70 ;  /* 0x00002c7000147802 */ /* 0x000fce0000000f00 */
[----:B0----5:R-:W-:Y:S05]  /*2c60*/  CALL.REL.NOINC `($__internal_3_$__cuda_sm20_rem_u64) ;  /* 0x0000005c00247944 */ /* 0x021fea0003c00000 */
[----:B------:R-:W-:-:S07]  /*2c70*/  IMAD.MOV.U32 R3, RZ, RZ, R19 ;  /* 0x000000ffff037224 */ /* 0x000fce00078e0013 */
.L_x_113:
[----:B------:R-:W-:Y:S05]  /*2c80*/  BSYNC.RECONVERGENT B0 ;  /* 0x0000000000007941 */ /* 0x000fea0003800200 */
.L_x_111:
        /* <DEDUP_REMOVED lines=33> */
.L_x_115:
[----:B------:R-:W-:-:S07]  /*2ea0*/  MOV R20, 0x2ec0 ;  /* 0x00002ec000147802 */ /* 0x000fce0000000f00 */
[----:B0----5:R-:W-:Y:S05]  /*2eb0*/  CALL.REL.NOINC `($__internal_3_$__cuda_sm20_rem_u64) ;  /* 0x0000005800907944 */ /* 0x021fea0003c00000 */
[----:B------:R-:W-:-:S07]  /*2ec0*/  IMAD.MOV.U32 R3, RZ, RZ, R19 ;  /* 0x000000ffff037224 */ /* 0x000fce00078e0013 */
.L_x_116:
[----:B------:R-:W-:Y:S05]  /*2ed0*/  BSYNC.RECONVERGENT B0 ;  /* 0x0000000000007941 */ /* 0x000fea0003800200 */
.L_x_114:
[----:B------:R-:W-:Y:S02]  /*2ee0*/  IMAD.U32 R0, R0, 0x4, R1 ;  /* 0x0000000400007824 */ /* 0x000fe400078e0001 */
[----:B------:R-:W-:Y:S02]  /*2ef0*/  VIADD R10, R10, 0x8 ;  /* 0x000000080a0a7836 */ /* 0x000fe40000000000 */
[----:B------:R-:W-:Y:S01]  /*2f00*/  IMAD.MOV.U32 R11, RZ, RZ, RZ ;  /* 0x000000ffff0b7224 */ /* 0x000fe200078e00ff */
[----:B------:R0:W-:Y:S06]  /*2f10*/  STL [R0], R3 ;  /* 0x0000000300007387 */ /* 0x0001ec0000100800 */
.L_x_92:
[----:B------:R-:W-:-:S04]  /*2f20*/  UISETP.NE.U32.AND UP0, UPT, UR8, URZ, UPT ;  /* 0x000000ff0800728c */ /* 0x000fc8000bf05070 */
[----:B------:R-:W-:-:S09]  /*2f30*/  UISETP.NE.AND.EX UP0, UPT, URZ, URZ, UPT, UP0 ;  /* 0x000000ffff00728c */ /* 0x000fd2000bf05300 */
[----:B------:R-:W-:Y:S05]  /*2f40*/  BRA.U !UP0, `(.L_x_41) ;  /* 0x0000000d08107547 */ /* 0x000fea000b800000 */
[----:B------:R-:W1:Y:S01]  /*2f50*/  LDCU UR7, c[0x0][0x398] ;  /* 0x00007300ff0777ac */ /* 0x000e620008000800 */
[----:B------:R-:W-:-:S04]  /*2f60*/  UISETP.GE.U32.AND UP0, UPT, UR8, 0x4, UPT ;  /* 0x000000040800788c */ /* 0x000fc8000bf06070 */
[----:B------:R-:W-:Y:S02]  /*2f70*/  UISETP.GE.U32.AND.EX UP0, UPT, URZ, URZ, UPT, UP0 ;  /* 0x000000ffff00728c */ /* 0x000fe4000bf06100 */
[----:B-1----:R-:W-:-:S07]  /*2f80*/  ULOP3.LUT UR7, UR7, 0x3, URZ, 0xc0, !UPT ;  /* 0x0000000307077892 */ /* 0x002fce000f8ec0ff */
[----:B------:R-:W-:Y:S05]  /*2f90*/  BRA.U !UP0, `(.L_x_117) ;  /* 0x0000000908487547 */ /* 0x000fea000b800000 */
[----:B------:R-:W1:Y:S01]  /*2fa0*/  LDCU.64 UR10, c[0x0][0x390] ;  /* 0x00007200ff0a77ac */ /* 0x000e620008000a00 */
[C---:B------:R-:W-:Y:S02]  /*2fb0*/  SHF.L.U32 R2, R10.reuse, 0x2, RZ ;  /* 0x000000020a027819 */ /* 0x040fe400000006ff */
[----:B0-2---:R-:W-:Y:S02]  /*2fc0*/  SHF.L.U64.HI R0, R10, 0x2, R11 ;  /* 0x000000020a007819 */ /* 0x005fe4000001020b */
[----:B-1----:R-:W-:-:S04]  /*2fd0*/  IADD3 R4, P0, PT, R2, UR10, RZ ;  /* 0x0000000a02047c10 */ /* 0x002fc8000ff1e0ff */
        /* <DEDUP_REMOVED lines=23> */
.L_x_119:
[----:B------:R-:W-:-:S07]  /*3150*/  MOV R20, 0x3170 ;  /* 0x0000317000147802 */ /* 0x000fce0000000f00 */
[----:B-----5:R-:W-:Y:S05]  /*3160*/  CALL.REL.NOINC `($__internal_3_$__cuda_sm20_rem_u64) ;  /* 0x0000005400e47944 */ /* 0x020fea0003c00000 */
[----:B------:R-:W-:-:S07]  /*3170*/  IMAD.MOV.U32 R3, RZ, RZ, R19 ;  /* 0x000000ffff037224 */ /* 0x000fce00078e0013 */
.L_x_120:
[----:B------:R-:W-:Y:S05]  /*3180*/  BSYNC.RECONVERGENT B0 ;  /* 0x0000000000007941 */ /* 0x000fea0003800200 */
.L_x_118:
        /* <DEDUP_REMOVED lines=33> */
.L_x_122:
[----:B------:R-:W-:-:S07]  /*33a0*/  MOV R20, 0x33c0 ;  /* 0x000033c000147802 */ /* 0x000fce0000000f00 */
[----:B0----5:R-:W-:Y:S05]  /*33b0*/  CALL.REL.NOINC `($__internal_3_$__cuda_sm20_rem_u64) ;  /* 0x0000005400507944 */ /* 0x021fea0003c00000 */
[----:B------:R-:W-:-:S07]  /*33c0*/  IMAD.MOV.U32 R3, RZ, RZ, R19 ;  /* 0x000000ffff037224 */ /* 0x000fce00078e0013 */
.L_x_123:
[----:B------:R-:W-:Y:S05]  /*33d0*/  BSYNC.RECONVERGENT B0 ;  /* 0x0000000000007941 */ /* 0x000fea0003800200 */
.L_x_121:
[----:B------:R-:W0:Y:S01]  /*33e0*/  LDCU.64 UR10, c[0x0][0x390] ;  /* 0x00007200ff0a77ac */ /* 0x000e220008000a00 */
[----:B------:R-:W-:-:S04]  /*33f0*/  IADD3 R2, P0, PT, R10, 0x2, RZ ;  /* 0x000000020a027810 */ /* 0x000fc80007f1e0ff */
[----:B------:R-:W-:Y:S01]  /*3400*/  IADD3.X R5, PT, PT, RZ, R11, RZ, P0, !PT ;  /* 0x0000000bff057210 */ /* 0x000fe200007fe4ff */
        /* <DEDUP_REMOVED lines=30> */
.L_x_125:
[----:B------:R-:W-:-:S07]  /*35f0*/  MOV R20, 0x3610 ;  /* 0x0000361000147802 */ /* 0x000fce0000000f00 */
[----:B0----5:R-:W-:Y:S05]  /*3600*/  CALL.REL.NOINC `($__internal_3_$__cuda_sm20_rem_u64) ;  /* 0x0000005000bc7944 */ /* 0x021fea0003c00000 */
[----:B------:R-:W-:-:S07]  /*3610*/  IMAD.MOV.U32 R3, RZ, RZ, R19 ;  /* 0x000000ffff037224 */ /* 0x000fce00078e0013 */
.L_x_126:
[----:B------:R-:W-:Y:S05]  /*3620*/  BSYNC.RECONVERGENT B0 ;  /* 0x0000000000007941 */ /* 0x000fea0003800200 */
.L_x_124:
        /* <DEDUP_REMOVED lines=10> */
[----:B------:R-:W-:Y:S01]  /*36d0*/  LEA R2, R2, R1, 0x2 ;  /* 0x0000000102027211 */ /* 0x000fe200078e10ff */
[----:B------:R-:W-:Y:S01]  /*36e0*/  BSSY.RECONVERGENT B0, `(.L_x_127) ;  /* 0x0000019000007945 */ /* 0x000fe20003800200 */
[----:B------:R-:W-:-:S03]  /*36f0*/  ISETP.NE.AND.EX P0, PT, R12, RZ, PT, !PT ;  /* 0x000000ff0c00720c */ /* 0x000fc60003f053f0 */
[----:B------:R0:W-:Y:S10]  /*3700*/  STL [R2], R3 ;  /* 0x0000000302007387 */ /* 0x0001f40000100800 */
        /* <DEDUP_REMOVED lines=19> */
.L_x_128:
[----:B------:R-:W-:-:S07]  /*3840*/  MOV R20, 0x3860 ;  /* 0x0000386000147802 */ /* 0x000fce0000000f00 */
[----:B-----5:R-:W-:Y:S05]  /*3850*/  CALL.REL.NOINC `($__internal_3_$__cuda_sm20_rem_u64) ;  /* 0x0000005000287944 */ /* 0x020fea0003c00000 */
[----:B------:R-:W-:-:S07]  /*3860*/  IMAD.MOV.U32 R3, RZ, RZ, R19 ;  /* 0x000000ffff037224 */ /* 0x000fce00078e0013 */
.L_x_129:
[----:B------:R-:W-:Y:S05]  /*3870*/  BSYNC.RECONVERGENT B0 ;  /* 0x0000000000007941 */ /* 0x000fea0003800200 */
.L_x_127:
[----:B------:R-:W-:Y:S02]  /*3880*/  IMAD.U32 R0, R0, 0x4, R1 ;  /* 0x0000000400007824 */ /* 0x000fe400078e0001 */
[----:B------:R-:W-:Y:S02]  /*3890*/  VIADD R10, R10, 0x4 ;  /* 0x000000040a0a7836 */ /* 0x000fe40000000000 */
[----:B------:R-:W-:Y:S01]  /*38a0*/  IMAD.MOV.U32 R11, RZ, RZ, RZ ;  /* 0x000000ffff0b7224 */ /* 0x000fe200078e00ff */
[----:B------:R1:W-:Y:S06]  /*38b0*/  STL [R0], R3 ;  /* 0x0000000300007387 */ /* 0x0003ec0000100800 */
.L_x_117:
[----:B------:R-:W-:-:S04]  /*38c0*/  UISETP.NE.U32.AND UP0, UPT, UR7, URZ, UPT ;  /* 0x000000ff0700728c */ /* 0x000fc8000bf05070 */
[----:B------:R-:W-:-:S09]  /*38d0*/  UISETP.NE.AND.EX UP0, UPT, URZ, URZ, UPT, UP0 ;  /* 0x000000ffff00728c */ /* 0x000fd2000bf05300 */
[----:B------:R-:W-:Y:S05]  /*38e0*/  BRA.U !UP0, `(.L_x_41) ;  /* 0x0000000108a87547 */ /* 0x000fea000b800000 */
[----:B------:R-:W3:Y:S01]  /*38f0*/  LDCU.64 UR12, c[0x0][0x390] ;  /* 0x00007200ff0c77ac */ /* 0x000ee20008000a00 */
[----:B------:R-:W-:Y:S01]  /*3900*/  UMOV UR5, URZ ;  /* 0x000000ff00057c82 */ /* 0x000fe20008000000 */
[----:B------:R-:W-:-:S05]  /*3910*/  UMOV UR6, URZ ;  /* 0x000000ff00067c82 */ /* 0x000fca0008000000 */
.L_x_133:
[C---:B012-4-:R-:W-:Y:S01]  /*3920*/  IMAD.SHL.U32 R0, R10.reuse, 0x4, RZ ;  /* 0x000000040a007824 */ /* 0x057fe200078e00ff */
[----:B------:R-:W-:-:S04]  /*3930*/  SHF.L.U64.HI R11, R10, 0x2, R11 ;  /* 0x000000020a0b7819 */ /* 0x000fc8000001020b */
[----:B---3--:R-:W-:-:S04]  /*3940*/  IADD3 R2, P0, PT, R0, UR12, RZ ;  /* 0x0000000c00027c10 */ /* 0x008fc8000ff1e0ff */
[----:B------:R-:W-:-:S05]  /*3950*/  IADD3.X R3, PT, PT, R11, UR13, RZ, P0, !PT ;  /* 0x0000000d0b037c10 */ /* 0x000fca00087fe4ff */
[----:B------:R0:W5:Y:S01]  /*3960*/  LDG.E R17, desc[UR34][R2.64] ;  /* 0x0000002202117981 */ /* 0x000162000c1e1900 */
[----:B------:R-:W-:Y:S01]  /*3970*/  ISETP.NE.U32.AND P0, PT, R12, RZ, PT ;  /* 0x000000ff0c00720c */ /* 0x000fe20003f05070 */
[----:B------:R-:W-:Y:S01]  /*3980*/  UIADD3 UR5, UP0, UPT, UR5, 0x1, URZ ;  /* 0x0000000105057890 */ /* 0x000fe2000ff1e0ff */
[----:B------:R-:W-:Y:S03]  /*3990*/  BSSY.RECONVERGENT B0, `(.L_x_130) ;  /* 0x000001a000007945 */ /* 0x000fe60003800200 */
[----:B------:R-:W-:Y:S02]  /*39a0*/  UIADD3.X UR6, UPT, UPT, URZ, UR6, URZ, UP0, !UPT ;  /* 0x00000006ff067290 */ /* 0x000fe400087fe4ff */
[----:B------:R-:W-:-:S04]  /*39b0*/  UISETP.NE.U32.AND UP0, UPT, UR5, UR7, UPT ;  /* 0x000000070500728c */ /* 0x000fc8000bf05070 */
[----:B------:R-:W-:Y:S02]  /*39c0*/  UISETP.NE.AND.EX UP0, UPT, UR6, URZ, UPT, UP0 ;  /* 0x000000ff0600728c */ /* 0x000fe4000bf05300 */
[----:B0-----:R-:W-:Y:S09]  /*39d0*/  @P0 BRA `(.L_x_131) ;  /* 0x0000000000480947 */ /* 0x001ff20003800000 */
        /* <DEDUP_REMOVED lines=18> */
.L_x_131:
[----:B------:R-:W-:-:S07]  /*3b00*/  MOV R20, 0x3b20 ;  /* 0x00003b2000147802 */ /* 0x000fce0000000f00 */
[----:B-----5:R-:W-:Y:S05]  /*3b10*/  CALL.REL.NOINC `($__internal_3_$__cuda_sm20_rem_u64) ;  /* 0x0000004c00787944 */ /* 0x020fea0003c00000 */
[----:B------:R-:W-:-:S07]  /*3b20*/  MOV R3, R19 ;  /* 0x0000001300037202 */ /* 0x000fce0000000f00 */
.L_x_132:
[----:B------:R-:W-:Y:S05]  /*3b30*/  BSYNC.RECONVERGENT B0 ;  /* 0x0000000000007941 */ /* 0x000fea0003800200 */
.L_x_130:
[----:B------:R-:W-:Y:S02]  /*3b40*/  IMAD.IADD R0, R1, 0x1, R0 ;  /* 0x0000000101007824 */ /* 0x000fe400078e0200 */
[----:B------:R-:W-:Y:S02]  /*3b50*/  VIADD R10, R10, 0x1 ;  /* 0x000000010a0a7836 */ /* 0x000fe40000000000 */
[----:B------:R-:W-:Y:S01]  /*3b60*/  IMAD.MOV.U32 R11, RZ, RZ, RZ ;  /* 0x000000ffff0b7224 */ /* 0x000fe200078e00ff */
[----:B------:R4:W-:Y:S01]  /*3b70*/  STL [R0], R3 ;  /* 0x0000000300007387 */ /* 0x0009e20000100800 */
[----:B------:R-:W-:Y:S05]  /*3b80*/  BRA.U UP0, `(.L_x_133) ;  /* 0xfffffffd00647547 */ /* 0x000fea000b83ffff */
.L_x_41:
[----:B------:R-:W3:Y:S02]  /*3b90*/  LDCU.64 UR10, c[0x0][0x388] ;  /* 0x00007100ff0a77ac */ /* 0x000ee40008000a00 */
[----:B---3--:R-:W-:-:S04]  /*3ba0*/  ISETP.GE.U32.AND P0, PT, R14, UR10, PT ;  /* 0x0000000a0e007c0c */ /* 0x008fc8000bf06070 */
[----:B------:R-:W-:-:S13]  /*3bb0*/  ISETP.GE.U32.AND.EX P0, PT, R15, UR11, PT, P0 ;  /* 0x0000000b0f007c0c */ /* 0x000fda000bf06100 */
[----:B------:R-:W-:Y:S05]  /*3bc0*/  @P0 EXIT ;  /* 0x000000000000094d */ /* 0x000fea0003800000 */
[----:B------:R-:W3:Y:S01]  /*3bd0*/  LDCU.64 UR28, c[0x0][0x398] ;  /* 0x00007300ff1c77ac */ /* 0x000ee20008000a00 */
[----:B------:R-:W5:Y:S01]  /*3be0*/  LDCU UR4, c[0x0][0x370] ;  /* 0x00006e00ff0477ac */ /* 0x000f620008000800 */
[----:B---3--:R-:W-:-:S04]  /*3bf0*/  UISETP.NE.U32.AND UP0, UPT, UR28, URZ, UPT ;  /* 0x000000ff1c00728c */ /* 0x008fc8000bf05070 */
[----:B------:R-:W-:Y:S01]  /*3c00*/  UISETP.NE.AND.EX UP0, UPT, UR29, URZ, UPT, UP0 ;  /* 0x000000ff1d00728c */ /* 0x000fe2000bf05300 */
[----:B-----5:R-:W-:-:S08]  /*3c10*/  IMAD R21, R16, UR4, RZ ;  /* 0x0000000410157c24 */ /* 0x020fd0000f8e02ff */
[----:B------:R-:W-:Y:S05]  /*3c20*/  BRA.U UP0, `(.L_x_134) ;  /* 0x0000000100307547 */ /* 0x000fea000b800000 */
[----:B------:R-:W-:Y:S01]  /*3c30*/  IMAD.MOV.U32 R4, RZ, RZ, -0x1 ;  /* 0xffffffffff047424 */ /* 0x000fe200078e00ff */
[----:B------:R-:W3:Y:S01]  /*3c40*/  LDCU.64 UR4, c[0x0][0x380] ;  /* 0x00007000ff0477ac */ /* 0x000ee20008000a00 */
[----:B------:R-:W-:-:S07]  /*3c50*/  IMAD.MOV.U32 R5, RZ, RZ, -0x1 ;  /* 0xffffffffff057424 */ /* 0x000fce00078e00ff */
.L_x_135:
[----:B---3--:R-:W-:-:S04]  /*3c60*/  LEA R2, P0, R14, UR4, 0x3 ;  /* 0x000000040e027c11 */ /* 0x008fc8000f8018ff */
[----:B01--4-:R-:W-:Y:S02]  /*3c70*/  LEA.HI.X R3, R14, UR5, R15, 0x3, P0 ;  /* 0x000000050e037c11 */ /* 0x013fe400080f1c0f */
[----:B------:R-:W-:-:S03]  /*3c80*/  IADD3 R14, P0, PT, R21, R14, RZ ;  /* 0x0000000e150e7210 */ /* 0x000fc60007f1e0ff */
[----:B------:R0:W-:Y:S01]  /*3c90*/  STG.E.64 desc[UR34][R2.64], R4 ;  /* 0x0000000402007986 */ /* 0x0001e2000c101b22 */
[----:B------:R-:W-:Y:S02]  /*3ca0*/  IADD3.X R15, PT, PT, RZ, R15, RZ, P0, !PT ;  /* 0x0000000fff0f7210 */ /* 0x000fe400007fe4ff */
[----:B------:R-:W-:-:S04]  /*3cb0*/  ISETP.GE.U32.AND P0, PT, R14, UR10, PT ;  /* 0x0000000a0e007c0c */ /* 0x000fc8000bf06070 */
[----:B------:R-:W-:-:S13]  /*3cc0*/  ISETP.GE.U32.AND.EX P0, PT, R15, UR11, PT, P0 ;  /* 0x0000000b0f007c0c */ /* 0x000fda000bf06100 */
[----:B0-----:R-:W-:Y:S05]  /*3cd0*/  @!P0 BRA `(.L_x_135) ;  /* 0xfffffffc00e08947 */ /* 0x001fea000383ffff */
[----:B------:R-:W-:Y:S05]  /*3ce0*/  EXIT ;  /* 0x000000000000794d */ /* 0x000fea0003800000 */
.L_x_134:
[----:B------:R-:W3:Y:S01]  /*3cf0*/  LDCU.64 UR30, c[0x0][0x3a8] ;  /* 0x00007500ff1e77ac */ /* 0x000ee20008000a00 */
[----:B------:R-:W-:Y:S02]  /*3d00*/  ULOP3.LUT UR28, UR28, 0xfffffff0, URZ, 0xc0, !UPT ;  /* 0xfffffff01c1c7892 */ /* 0x000fe4000f8ec0ff */
[----:B---3--:R-:W-:Y:S02]  /*3d10*/  USHF.L.U64.HI UR29, UR30, 0x4, UR31 ;  /* 0x000000041e1d7899 */ /* 0x008fe4000801021f */
[----:B------:R-:W-:-:S12]  /*3d20*/  USHF.L.U32 UR30, UR30, 0x4, URZ ;  /* 0x000000041e1e7899 */ /* 0x000fd800080006ff */
.L_x_146:
[----:B---3--:R-:W3:Y:S01]  /*3d30*/  LDCU.64 UR36, c[0x0][0x398] ;  /* 0x00007300ff2477ac */ /* 0x008ee20008000a00 */
[----:B------:R-:W-:Y:S02]  /*3d40*/  IMAD.MOV.U32 R20, RZ, RZ, -0x1 ;  /* 0xffffffffff147424 */ /* 0x000fe400078e00ff */
[----:B01--4-:R-:W-:Y:S01]  /*3d50*/  IMAD.MOV.U32 R3, RZ, RZ, -0x1 ;  /* 0xffffffffff037424 */ /* 0x013fe200078e00ff */
[----:B------:R-:W-:Y:S01]  /*3d60*/  UMOV UR4, URZ ;  /* 0x000000ff00047c82 */ /* 0x000fe20008000000 */
[----:B--2---:R-:W-:Y:S01]  /*3d70*/  IMAD.MOV.U32 R0, RZ, RZ, RZ ;  /* 0x000000ffff007224 */ /* 0x004fe200078e00ff */
[----:B---3--:R-:W-:-:S04]  /*3d80*/  UISETP.GE.U32.AND UP0, UPT, UR36, 0x10, UPT ;  /* 0x000000102400788c */ /* 0x008fc8000bf06070 */
[----:B------:R-:W-:-:S09]  /*3d90*/  UISETP.GE.U32.AND.EX UP0, UPT, UR37, URZ, UPT, UP0 ;  /* 0x000000ff2500728c */ /* 0x000fd2000bf06100 */
[----:B------:R-:W-:Y:S05]  /*3da0*/  BRA.U !UP0, `(.L_x_136) ;  /* 0x0000000d080c7547 */ /* 0x000fea000b800000 */
[----:B------:R-:W0:Y:S01]  /*3db0*/  LDCU.64 UR14, c[0x0][0x3a8] ;  /* 0x00007500ff0e77ac */ /* 0x000e220008000a00 */
[----:B------:R-:W-:Y:S01]  /*3dc0*/  VIADD R0, R1, 0x20 ;  /* 0x0000002001007836 */ /* 0x000fe20000000000 */
[----:B------:R-:W-:Y:S01]  /*3dd0*/  MOV R3, 0xffffffff ;  /* 0xffffffff00037802 */ /* 0x000fe20000000f00 */
[----:B------:R-:W-:Y:S01]  /*3de0*/  IMAD.MOV.U32 R20, RZ, RZ, -0x1 ;  /* 0xffffffffff147424 */ /* 0x000fe200078e00ff */
[----:B------:R-:W1:Y:S01]  /*3df0*/  LDCU.64 UR4, c[0x0][0x3a8] ;  /* 0x00007500ff0477ac */ /* 0x000e620008000a00 */
[----:B------:R-:W2:Y:S01]  /*3e00*/  LDCU UR31, c[0x0][0x39c] ;  /* 0x00007380ff1f77ac */ /* 0x000ea20008000800 */
[----:B------:R-:W-:Y:S01]  /*3e10*/  UMOV UR33, UR28 ;  /* 0x0000001c00217c82 */ /* 0x000fe20008000000 */
[----:B------:R-:W3:Y:S01]  /*3e20*/  LDCU.64 UR40, c[0x0][0x3a8] ;  /* 0x00007500ff2877ac */ /* 0x000ee20008000a00 */
[----:B------:R-:W4:Y:S01]  /*3e30*/  LDCU.64 UR38, c[0x0][0x3a0] ;  /* 0x00007400ff2677ac */ /* 0x000f220008000a00 */
[----:B0-----:R-:W-:Y:S02]  /*3e40*/  UIMAD.WIDE.U32 UR12, UR14, 0xe, URZ ;  /* 0x0000000e0e0c78a5 */ /* 0x001fe4000f8e00ff */
[----:B------:R-:W-:-:S02]  /*3e50*/  UIMAD.WIDE.U32 UR6, UR14, 0xa, URZ ;  /* 0x0000000a0e0678a5 */ /* 0x000fc4000f8e00ff */
[----:B------:R-:W-:Y:S02]  /*3e60*/  UIMAD UR54, UR15, 0xa, URZ ;  /* 0x0000000a0f3678a4 */ /* 0x000fe4000f8e02ff */
[----:B------:R-:W-:Y:S02]  /*3e70*/  UIMAD.WIDE.U32 UR8, UR14, 0xc, URZ ;  /* 0x0000000c0e0878a5 */ /* 0x000fe4000f8e00ff */
[----:B------:R-:W-:Y:S02]  /*3e80*/  UIMAD.WIDE.U32 UR10, UR14, 0xd, URZ ;  /* 0x0000000d0e0a78a5 */ /* 0x000fe4000f8e00ff */
[----:B------:R-:W-:Y:S02]  /*3e90*/  UIMAD UR55, UR15, 0xd, URZ ;  /* 0x0000000d0f3778a4 */ /* 0x000fe4000f8e02ff */
[----:B------:R-:W-:Y:S02]  /*3ea0*/  UIMAD UR56, UR15, 0xe, URZ ;  /* 0x0000000e0f3878a4 */ /* 0x000fe4000f8e02ff */
[----:B------:R-:W-:-:S02]  /*3eb0*/  UIMAD UR57, UR15, 0xc, URZ ;  /* 0x0000000c0f3978a4 */ /* 0x000fc4000f8e02ff */
[----:B-1----:R-:W-:Y:S02]  /*3ec0*/  UIMAD.WIDE.U32 UR26, UR4, 0x9, URZ ;  /* 0x00000009041a78a5 */ /* 0x002fe4000f8e00ff */
[----:B------:R-:W-:Y:S02]  /*3ed0*/  UIMAD UR36, UR5, 0x9, URZ ;  /* 0x00000009052478a4 */ /* 0x000fe4000f8e02ff */
[----:B------:R-:W-:Y:S02]  /*3ee0*/  UIMAD.WIDE.U32 UR24, UR4, 0xb, URZ ;  /* 0x0000000b041878a5 */ /* 0x000fe4000f8e00ff */
[----:B------:R-:W-:Y:S02]  /*3ef0*/  UIMAD UR42, UR5, 0xb, URZ ;  /* 0x0000000b052a78a4 */ /* 0x000fe4000f8e02ff */
[----:B------:R-:W-:Y:S02]  /*3f00*/  UIMAD.WIDE.U32 UR22, UR4, 0xf, URZ ;  /* 0x0000000f041678a5 */ /* 0x000fe4000f8e00ff */
[----:B------:R-:W-:-:S02]  /*3f10*/  UIMAD UR43, UR5, 0xf, URZ ;  /* 0x0000000f052b78a4 */ /* 0x000fc4000f8e02ff */
[----:B------:R-:W-:Y:S02]  /*3f20*/  UIMAD.WIDE.U32 UR20, UR4, 0x6, URZ ;  /* 0x00000006041478a5 */ /* 0x000fe4000f8e00ff */
[----:B------:R-:W-:Y:S02]  /*3f30*/  UIMAD UR44, UR5, 0x6, URZ ;  /* 0x00000006052c78a4 */ /* 0x000fe4000f8e02ff */
[----:B------:R-:W-:Y:S02]  /*3f40*/  UIMAD.WIDE.U32 UR18, UR4, 0x5, URZ ;  /* 0x00000005041278a5 */ /* 0x000fe4000f8e00ff */
[----:B------:R-:W-:Y:S02]  /*3f50*/  UIMAD UR45, UR5, 0x5, URZ ;  /* 0x00000005052d78a4 */ /* 0x000fe4000f8e02ff */
[----:B------:R-:W-:Y:S02]  /*3f60*/  UIMAD.WIDE.U32 UR16, UR4, 0x7, URZ ;  /* 0x00000007041078a5 */ /* 0x000fe4000f8e00ff */
[----:B------:R-:W-:-:S02]  /*3f70*/  UIMAD UR46, UR5, 0x7, URZ ;  /* 0x00000007052e78a4 */ /* 0x000fc4000f8e02ff */
[----:B------:R-:W-:Y:S02]  /*3f80*/  UIMAD.WIDE.U32 UR14, UR4, 0x3, URZ ;  /* 0x00000003040e78a5 */ /* 0x000fe4000f8e00ff */
[----:B------:R-:W-:Y:S02]  /*3f90*/  UIMAD UR47, UR5, 0x3, URZ ;  /* 0x00000003052f78a4 */ /* 0x000fe4000f8e02ff */
[----:B------:R-:W-:Y:S02]  /*3fa0*/  USHF.L.U64.HI UR53, UR4, 0x3, UR5 ;  /* 0x0000000304357899 */ /* 0x000fe40008010205 */
[----:B------:R-:W-:Y:S02]  /*3fb0*/  USHF.L.U32 UR52, UR4, 0x3, URZ ;  /* 0x0000000304347899 */ /* 0x000fe400080006ff */
[----:B------:R-:W-:Y:S02]  /*3fc0*/  USHF.L.U64.HI UR51, UR4, 0x2, UR5 ;  /* 0x0000000204337899 */ /* 0x000fe40008010205 */
[----:B------:R-:W-:-:S02]  /*3fd0*/  USHF.L.U32 UR50, UR4, 0x2, URZ ;  /* 0x0000000204327899 */ /* 0x000fc400080006ff */
[----:B------:R-:W-:Y:S02]  /*3fe0*/  USHF.L.U64.HI UR49, UR4, 0x1, UR5 ;  /* 0x0000000104317899 */ /* 0x000fe40008010205 */
[----:B------:R-:W-:Y:S01]  /*3ff0*/  USHF.L.U32 UR48, UR4, 0x1, URZ ;  /* 0x0000000104307899 */ /* 0x000fe200080006ff */
[----:B------:R-:W-:Y:S02]  /*4000*/  UMOV UR5, URZ ;  /* 0x000000ff00057c82 */ /* 0x000fe40008000000 */
[----:B------:R-:W-:Y:S01]  /*4010*/  UMOV UR4, URZ ;  /* 0x000000ff00047c82 */ /* 0x000fe20008000000 */
[----:B--2---:R-:W-:Y:S01]  /*4020*/  UMOV UR32, UR31 ;  /* 0x0000001f00207c82 */ /* 0x004fe20008000000 */
[----:B------:R-:W-:Y:S02]  /*4030*/  UIADD3 UR7, UPT, UPT, UR7, UR54, URZ ;  /* 0x0000003607077290 */ /* 0x000fe4000fffe0ff */
[----:B------:R-:W-:Y:S02]  /*4040*/  UIADD3 UR11, UPT, UPT, UR11, UR55, URZ ;  /* 0x000000370b0b7290 */ /* 0x000fe4000fffe0ff */
[----:B------:R-:W-:-:S02]  /*4050*/  UIADD3 UR13, UPT, UPT, UR13, UR56, URZ ;  /* 0x000000380d0d7290 */ /* 0x000fc4000fffe0ff */
[----:B------:R-:W-:Y:S02]  /*4060*/  UIADD3 UR9, UPT, UPT, UR9, UR57, URZ ;  /* 0x0000003909097290 */ /* 0x000fe4000fffe0ff */
[----:B------:R-:W-:Y:S02]  /*4070*/  UIADD3 UR27, UPT, UPT, UR27, UR36, URZ ;  /* 0x000000241b1b7290 */ /* 0x000fe4000fffe0ff */
[----:B------:R-:W-:Y:S02]  /*4080*/  UIADD3 UR25, UPT, UPT, UR25, UR42, URZ ;  /* 0x0000002a19197290 */ /* 0x000fe4000fffe0ff */
[----:B------:R-:W-:Y:S02]  /*4090*/  UIADD3 UR23, UPT, UPT, UR23, UR43, URZ ;  /* 0x0000002b17177290 */ /* 0x000fe4000fffe0ff */
[----:B------:R-:W-:Y:S02]  /*40a0*/  UIADD3 UR21, UPT, UPT, UR21, UR44, URZ ;  /* 0x0000002c15157290 */ /* 0x000fe4000fffe0ff */
[----:B------:R-:W-:-:S02]  /*40b0*/  UIADD3 UR19, UPT, UPT, UR19, UR45, URZ ;  /* 0x0000002d13137290 */ /* 0x000fc4000fffe0ff */
[----:B------:R-:W-:Y:S02]  /*40c0*/  UIADD3 UR17, UPT, UPT, UR17, UR46, URZ ;  /* 0x0000002e11117290 */ /* 0x000fe4000fffe0ff */
[----:B---34-:R-:W-:-:S12]  /*40d0*/  UIADD3 UR15, UPT, UPT, UR15, UR47, URZ ;  /* 0x0000002f0f0f7290 */ /* 0x018fd8000fffe0ff */
.L_x_137:
[----:B------:R-:W2:Y:S04]  /*40e0*/  LDL.64 R4, [R0+-0x20] ;  /* 0xffffe00000047983 */ /* 0x000ea80000100a00 */
[----:B------:R-:W3:Y:S04]  /*40f0*/  LDL.64 R8, [R0+-0x18] ;  /* 0xffffe80000087983 */ /* 0x000ee80000100a00 */
[----:B------:R-:W4:Y:S04]  /*4100*/  LDL.64 R16, [R0+-0x10] ;  /* 0xfffff00000107983 */ /* 0x000f280000100a00 */
[----:B------:R-:W5:Y:S01]  /*4110*/  LDL.64 R6, [R0+-0x8] ;  /* 0xfffff80000067983 */ /* 0x000f620000100a00 */
[----:B--2---:R-:W-:-:S02]  /*4120*/  IADD3 R10, P0, PT, R4, UR5, RZ ;  /* 0x00000005040a7c10 */ /* 0x004fc4000ff1e0ff */
[C---:B------:R-:W-:Y:S02]  /*4130*/  IADD3 R2, P1, PT, R5.reuse, UR40, RZ ;  /* 0x0000002805027c10 */ /* 0x040fe4000ff3e0ff */
[----:B------:R-:W-:Y:S02]  /*4140*/  LEA.HI.X.SX32 R11, R4, UR4, 0x1, P0 ;  /* 0x00000004040b7c11 */ /* 0x000fe400080f0eff */
[----:B------:R-:W-:Y:S02]  /*4150*/  LEA.HI.X.SX32 R5, R5, UR41, 0x1, P1 ;  /* 0x0000002905057c11 */ /* 0x000fe400088f0eff */
[----:B------:R-:W-:Y:S02]  /*4160*/  LEA R28, P0, R10, UR38, 0x3 ;  /* 0x000000260a1c7c11 */ /* 0x000fe4000f8018ff */
[----:B------:R-:W-:Y:S02]  /*4170*/  LEA R4, P1, R2, UR38, 0x3 ;  /* 0x0000002602047c11 */ /* 0x000fe4000f8218ff */
[----:B------:R-:W-:-:S02]  /*4180*/  LEA.HI.X R29, R10, UR39, R11, 0x3, P0 ;  /* 0x000000270a1d7c11 */ /* 0x000fc400080f1c0b */
[----:B------:R-:W-:-:S04]  /*4190*/  LEA.HI.X R5, R2, UR39, R5, 0x3, P1 ;  /* 0x0000002702057c11 */ /* 0x000fc800088f1c05 */
[----:B------:R-:W2:Y:S04]  /*41a0*/  LDG.E.64 R28, desc[UR34][R28.64] ;  /* 0x000000221c1c7981 */ /* 0x000ea8000c1e1b00 */
[----:B------:R-:W2:Y:S01]  /*41b0*/  LDG.E.64 R4, desc[UR34][R4.64] ;  /* 0x0000002204047981 */ /* 0x000ea2000c1e1b00 */
[C---:B---3--:R-:W-:Y:S02]  /*41c0*/  IADD3 R12, P0, PT, R8.reuse, UR48, RZ ;  /* 0x00000030080c7c10 */ /* 0x048fe4000ff1e0ff */
[C---:B------:R-:W-:Y:S02]  /*41d0*/  IADD3 R2, P1, PT, R9.reuse, UR14, RZ ;  /* 0x0000000e09027c10 */ /* 0x040fe4000ff3e0ff */
[----:B------:R-:W-:Y:S02]  /*41e0*/  LEA.HI.X.SX32 R19, R8, UR49, 0x1, P0 ;  /* 0x0000003108137c11 */ /* 0x000fe400080f0eff */
[----:B------:R-:W-:-:S02]  /*41f0*/  LEA.HI.X.SX32 R11, R9, UR15, 0x1, P1 ;  /* 0x0000000f090b7c11 */ /* 0x000fc400088f0eff */
[----:B------:R-:W-:Y:S02]  /*4200*/  LEA R8, P0, R12, UR38, 0x3 ;  /* 0x000000260c087c11 */ /* 0x000fe4000f8018ff */
[----:B------:R-:W-:Y:S02]  /*4210*/  LEA R10, P1, R2, UR38, 0x3 ;  /* 0x00000026020a7c11 */ /* 0x000fe4000f8218ff */
[----:B----4-:R-:W-:Y:S02]  /*4220*/  IADD3 R13, P2, PT, R16, UR50, RZ ;  /* 0x00000032100d7c10 */ /* 0x010fe4000ff5e0ff */
[----:B------:R-:W-:Y:S02]  /*4230*/  LEA.HI.X R9, R12, UR39, R19, 0x3, P0 ;  /* 0x000000270c097c11 */ /* 0x000fe400080f1c13 */
[----:B------:R-:W-:Y:S02]  /*4240*/  LEA.HI.X R11, R2, UR39, R11, 0x3, P1 ;  /* 0x00000027020b7c11 */ /* 0x000fe400088f1c0b */
[----:B------:R-:W-:-:S02]  /*4250*/  LEA.HI.X.SX32 R16, R16, UR51, 0x1, P2 ;  /* 0x0000003310107c11 */ /* 0x000fc400090f0eff */
[----:B------:R-:W-:Y:S01]  /*4260*/  LEA R12, P0, R13, UR38, 0x3 ;  /* 0x000000260d0c7c11 */ /* 0x000fe2000f8018ff */
[----:B------:R-:W3:Y:S01]  /*4270*/  LDG.E.64 R8, desc[UR34][R8.64] ;  /* 0x0000002208087981 */ /* 0x000ee2000c1e1b00 */
[----:B------:R-:W-:Y:S02]  /*4280*/  IADD3 R2, P1, PT, R17, UR18, RZ ;  /* 0x0000001211027c10 */ /* 0x000fe4000ff3e0ff */
[----:B------:R-:W-:Y:S01]  /*4290*/  LEA.HI.X R13, R13, UR39, R16, 0x3, P0 ;  /* 0x000000270d0d7c11 */ /* 0x000fe200080f1c10 */
[----:B------:R-:W3:Y:S01]  /*42a0*/  LDG.E.64 R10, desc[UR34][R10.64] ;  /* 0x000000220a0a7981 */ /* 0x000ee2000c1e1b00 */
[----:B-----5:R-:W-:Y:S02]  /*42b0*/  IADD3 R19, P2, PT, R6, UR20, RZ ;  /* 0x0000001406137c10 */ /* 0x020fe4000ff5e0ff */
[----:B------:R-:W-:Y:S02]  /*42c0*/  LEA.HI.X.SX32 R17, R17, UR19, 0x1, P1 ;  /* 0x0000001311117c11 */ /* 0x000fe400088f0eff */
[----:B------:R-:W-:Y:S01]  /*42d0*/  LEA R16, P0, R2, UR38, 0x3 ;  /* 0x0000002602107c11 */ /* 0x000fe2000f8018ff */
[----:B------:R-:W4:Y:S01]  /*42e0*/  LDG.E.64 R12, desc[UR34][R12.64] ;  /* 0x000000220c0c7981 */ /* 0x000f22000c1e1b00 */
[----:B------:R-:W-:-:S02]  /*42f0*/  IADD3 R23, P3, PT, R7, UR16, RZ ;  /* 0x0000001007177c10 */ /* 0x000fc4000ff7e0ff */
[----:B------:R-:W-:Y:S02]  /*4300*/  LEA.HI.X.SX32 R24, R6, UR21, 0x1, P2 ;  /* 0x0000001506187c11 */ /* 0x000fe400090f0eff */
[----:B------:R-:W-:Y:S02]  /*4310*/  LEA.HI.X R17, R2, UR39, R17, 0x3, P0 ;  /* 0x0000002702117c11 */ /* 0x000fe400080f1c11 */
[----:B------:R-:W-:Y:S02]  /*4320*/  LEA.HI.X.SX32 R6, R7, UR17, 0x1, P3 ;  /* 0x0000001107067c11 */ /* 0x000fe400098f0eff */
[----:B------:R-:W-:Y:S02]  /*4330*/  LEA R18, P1, R19, UR38, 0x3 ;  /* 0x0000002613127c11 */ /* 0x000fe4000f8218ff */
[----:B------:R-:W-:Y:S01]  /*4340*/  LEA R22, P2, R23, UR38, 0x3 ;  /* 0x0000002617167c11 */ /* 0x000fe2000f8418ff */
[----:B------:R-:W4:Y:S01]  /*4350*/  LDG.E.64 R16, desc[UR34][R16.64] ;  /* 0x0000002210107981 */ /* 0x000f22000c1e1b00 */
[----:B------:R-:W-:-:S02]  /*4360*/  LEA.HI.X R19, R19, UR39, R24, 0x3, P1 ;  /* 0x0000002713137c11 */ /* 0x000fc400088f1c18 */
[----:B------:R-:W-:Y:S01]  /*4370*/  LEA.HI.X R23, R23, UR39, R6, 0x3, P2 ;  /* 0x0000002717177c11 */ /* 0x000fe200090f1c06 */
[----:B------:R-:W5:Y:S04]  /*4380*/  LDL.64 R24, [R0+0x8] ;  /* 0x0000080000187983 */ /* 0x000f680000100a00 */
[----:B------:R-:W5:Y:S04]  /*4390*/  LDL.64 R6, [R0] ;  /* 0x0000000000067983 */ /* 0x000f680000100a00 */
[----:B------:R-:W5:Y:S04]  /*43a0*/  LDG.E.64 R18, desc[UR34][R18.64] ;  /* 0x0000002212127981 */ /* 0x000f68000c1e1b00 */
[----:B------:R-:W5:Y:S01]  /*43b0*/  LDG.E.64 R22, desc[UR34][R22.64] ;  /* 0x0000002216167981 */ /* 0x000f62000c1e1b00 */
[----:B--2---:R-:W-:-:S03]  /*43c0*/  LOP3.LUT R29, R5, R29, R3, 0x80, !PT ;  /* 0x0000001d051d7212 */ /* 0x004fc600078e8003 */
[----:B------:R-:W2:Y:S01]  /*43d0*/  LDL.64 R2, [R0+0x10] ;  /* 0x0000100000027983 */ /* 0x000ea20000100a00 */
[----:B------:R-:W-:-:S03]  /*43e0*/  LOP3.LUT R27, R4, R28, R20, 0x80, !PT ;  /* 0x0000001c041b7212 */ /* 0x000fc600078e8014 */
[----:B------:R-:W2:Y:S01]  /*43f0*/  LDL.64 R4, [R0+0x18] ;  /* 0x0000180000047983 */ /* 0x000ea20000100a00 */
[----:B---3--:R-:W-:Y:S02]  /*4400*/  LOP3.LUT R11, R11, R9, R29, 0x80, !PT ;  /* 0x000000090b0b7212 */ /* 0x008fe400078e801d */
[----:B------:R-:W-:Y:S02]  /*4410*/  LOP3.LUT R27, R10, R8, R27, 0x80, !PT ;  /* 0x000000080a1b7212 */ /* 0x000fe400078e801b */
[----:B----4-:R-:W-:Y:S02]  /*4420*/  LOP3.LUT R13, R17, R13, R11, 0x80, !PT ;  /* 0x0000000d110d7212 */ /* 0x010fe400078e800b */
[----:B------:R-:W-:Y:S02]  /*4430*/  LOP3.LUT R9, R16, R12, R27, 0x80, !PT ;  /* 0x0000000c10097212 */ /* 0x000fe400078e801b */
[----:B-----5:R-:W-:-:S04]  /*4440*/  IADD3 R11, P0, PT, R6, UR52, RZ ;  /* 0x00000034060b7c10 */ /* 0x020fc8000ff1e0ff */
[----:B------:R-:W-:Y:S02]  /*4450*/  LEA.HI.X.SX32 R12, R6, UR53, 0x1, P0 ;  /* 0x00000035060c7c11 */ /* 0x000fe400080f0eff */
[----:B------:R-:W-:Y:S02]  /*4460*/  LEA R10, P0, R11, UR38, 0x3 ;  /* 0x000000260b0a7c11 */ /* 0x000fe4000f8018ff */
[----:B------:R-:W-:Y:S02]  /*4470*/  LOP3.LUT R8, R22, R18, R9, 0x80, !PT ;  /* 0x0000001216087212 */ /* 0x000fe400078e8009 */
[----:B------:R-:W-:Y:S02]  /*4480*/  LOP3.LUT R18, R23, R19, R13, 0x80, !PT ;  /* 0x0000001317127212 */ /* 0x000fe400078e800d */
[----:B------:R-:W-:Y:S02]  /*4490*/  IADD3 R6, P1, PT, R7, UR26, RZ ;  /* 0x0000001a07067c10 */ /* 0x000fe4000ff3e0ff */
[----:B------:R-:W-:-:S02]  /*44a0*/  IADD3 R13, P3, PT, R25, UR24, RZ ;  /* 0x00000018190d7c10 */ /* 0x000fc4000ff7e0ff */
[----:B------:R-:W-:Y:S02]  /*44b0*/  IADD3 R9, P2, PT, R24, UR6, RZ ;  /* 0x0000000618097c10 */ /* 0x000fe4000ff5e0ff */
[----:B------:R-:W-:Y:S02]  /*44c0*/  LEA.HI.X R11, R11, UR39, R12, 0x3, P0 ;  /* 0x000000270b0b7c11 */ /* 0x000fe400080f1c0c */
[----:B------:R-:W-:Y:S02]  /*44d0*/  LEA.HI.X.SX32 R17, R7, UR27, 0x1, P1 ;  /* 0x0000001b07117c11 */ /* 0x000fe400088f0eff */
[----:B------:R-:W-:Y:S02]  /*44e0*/  LEA.HI.X.SX32 R20, R25, UR25, 0x1, P3 ;  /* 0x0000001919147c11 */ /* 0x000fe400098f0eff */
[----:B------:R-:W-:Y:S01]  /*44f0*/  LEA R22, P0, R6, UR38, 0x3 ;  /* 0x0000002606167c11 */ /* 0x000fe2000f8018ff */
[----:B------:R-:W3:Y:S01]  /*4500*/  LDG.E.64 R10, desc[UR34][R10.64] ;  /* 0x000000220a0a7981 */ /* 0x000ee2000c1e1b00 */
[----:B------:R-:W-:-:S02]  /*4510*/  LEA.HI.X.SX32 R24, R24, UR7, 0x1, P2 ;  /* 0x0000000718187c11 */ /* 0x000fc400090f0eff */
[----:B------:R-:W-:Y:S02]  /*4520*/  LEA R16, P1, R9, UR38, 0x3 ;  /* 0x0000002609107c11 */ /* 0x000fe4000f8218ff */
[----:B------:R-:W-:Y:S02]  /*4530*/  LEA R12, P2, R13, UR38, 0x3 ;  /* 0x000000260d0c7c11 */ /* 0x000fe4000f8418ff */
[----:B------:R-:W-:Y:S02]  /*4540*/  LEA.HI.X R23, R6, UR39, R17, 0x3, P0 ;  /* 0x0000002706177c11 */ /* 0x000fe400080f1c11 */
[----:B------:R-:W-:Y:S02]  /*4550*/  LEA.HI.X R17, R9, UR39, R24, 0x3, P1 ;  /* 0x0000002709117c11 */ /* 0x000fe400088f1c18 */
[----:B------:R-:W-:Y:S02]  /*4560*/  LEA.HI.X R13, R13, UR39, R20, 0x3, P2 ;  /* 0x000000270d0d7c11 */ /* 0x000fe400090f1c14 */
[----:B------:R-:W3:Y:S04]  /*4570*/  LDG.E.64 R22, desc[UR34][R22.64] ;  /* 0x0000002216167981 */ /* 0x000ee8000c1e1b00 */
[----:B------:R-:W4:Y:S04]  /*4580*/  LDG.E.64 R16, desc[UR34][R16.64] ;  /* 0x0000002210107981 */ /* 0x000f28000c1e1b00 */
[----:B------:R-:W4:Y:S01]  /*4590*/  LDG.E.64 R12, desc[UR34][R12.64] ;  /* 0x000000220c0c7981 */ /* 0x000f22000c1e1b00 */
[----:B--2---:R-:W-:-:S02]  /*45a0*/  IADD3 R7, P3, PT, R2, UR8, RZ ;  /* 0x0000000802077c10 */ /* 0x004fc4000ff7e0ff */
[----:B------:R-:W-:Y:S02]  /*45b0*/  IADD3 R9, P1, PT, R3, UR10, RZ ;  /* 0x0000000a03097c10 */ /* 0x000fe4000ff3e0ff */
[----:B------:R-:W-:Y:S02]  /*45c0*/  LEA.HI.X.SX32 R2, R2, UR9, 0x1, P3 ;  /* 0x0000000902027c11 */ /* 0x000fe400098f0eff */
[C---:B------:R-:W-:Y:S02]  /*45d0*/  LEA R6, P0, R7.reuse, UR38, 0x3 ;  /* 0x0000002607067c11 */ /* 0x040fe4000f8018ff */
[----:B------:R-:W-:Y:S02]  /*45e0*/  IADD3 R19, P2, PT, R4, UR12, RZ ;  /* 0x0000000c04137c10 */ /* 0x000fe4000ff5e0ff */
[----:B------:R-:W-:Y:S02]  /*45f0*/  LEA.HI.X R7, R7, UR39, R2, 0x3, P0 ;  /* 0x0000002707077c11 */ /* 0x000fe400080f1c02 */
[----:B------:R-:W-:-:S02]  /*4600*/  IADD3 R20, P3, PT, R5, UR22, RZ ;  /* 0x0000001605147c10 */ /* 0x000fc4000ff7e0ff */
[----:B------:R-:W-:Y:S02]  /*4610*/  LEA.HI.X.SX32 R26, R3, UR11, 0x1, P1 ;  /* 0x0000000b031a7c11 */ /* 0x000fe400088f0eff */
[----:B------:R-:W-:Y:S01]  /*4620*/  LEA R24, P0, R9, UR38, 0x3 ;  /* 0x0000002609187c11 */ /* 0x000fe2000f8018ff */
[----:B------:R-:W2:Y:S01]  /*4630*/  LDG.E.64 R6, desc[UR34][R6.64] ;  /* 0x0000002206067981 */ /* 0x000ea2000c1e1b00 */
[----:B------:R-:W-:Y:S02]  /*4640*/  LEA.HI.X.SX32 R28, R4, UR13, 0x1, P2 ;  /* 0x0000000d041c7c11 */ /* 0x000fe400090f0eff */
[----:B------:R-:W-:Y:S02]  /*4650*/  LEA.HI.X.SX32 R3, R5, UR23, 0x1, P3 ;  /* 0x0000001705037c11 */ /* 0x000fe400098f0eff */
[----:B------:R-:W-:Y:S02]  /*4660*/  LEA R4, P1, R19, UR38, 0x3 ;  /* 0x0000002613047c11 */ /* 0x000fe4000f8218ff */
[----:B------:R-:W-:-:S02]  /*4670*/  LEA R2, P2, R20, UR38, 0x3 ;  /* 0x0000002614027c11 */ /* 0x000fc4000f8418ff */
[----:B------:R-:W-:Y:S02]  /*4680*/  LEA.HI.X R25, R9, UR39, R26, 0x3, P0 ;  /* 0x0000002709197c11 */ /* 0x000fe400080f1c1a */
[----:B------:R-:W-:Y:S02]  /*4690*/  LEA.HI.X R5, R19, UR39, R28, 0x3, P1 ;  /* 0x0000002713057c11 */ /* 0x000fe400088f1c1c */
[----:B------:R-:W-:Y:S02]  /*46a0*/  LEA.HI.X R3, R20, UR39, R3, 0x3, P2 ;  /* 0x0000002714037c11 */ /* 0x000fe400090f1c03 */
[----:B------:R-:W2:Y:S04]  /*46b0*/  LDG.E.64 R24, desc[UR34][R24.64] ;  /* 0x0000002218187981 */ /* 0x000ea8000c1e1b00 */
[----:B------:R-:W5:Y:S04]  /*46c0*/  LDG.E.64 R4, desc[UR34][R4.64] ;  /* 0x0000002204047981 */ /* 0x000f68000c1e1b00 */
[----:B------:R-:W5:Y:S01]  /*46d0*/  LDG.E.64 R2, desc[UR34][R2.64] ;  /* 0x0000002202027981 */ /* 0x000f62000c1e1b00 */
[----:B------:R-:W-:-:S02]  /*46e0*/  UIADD3 UR48, UP5, UPT, UR48, UR30, URZ ;  /* 0x0000001e30307290 */ /* 0x000fc4000ffbe0ff */
[----:B------:R-:W-:Y:S02]  /*46f0*/  UIADD3 UR14, UP4, UPT, UR14, UR30, URZ ;  /* 0x0000001e0e0e7290 */ /* 0x000fe4000ff9e0ff */
[----:B------:R-:W-:Y:S02]  /*4700*/  UIADD3 UR33, UP1, UPT, UR33, -0x10, URZ ;  /* 0xfffffff021217890 */ /* 0x000fe4000ff3e0ff */
[----:B------:R-:W-:Y:S02]  /*4710*/  UIADD3.X UR49, UPT, UPT, UR49, UR29, URZ, UP5, !UPT ;  /* 0x0000001d31317290 */ /* 0x000fe4000affe4ff */
[----:B------:R-:W-:Y:S02]  /*4720*/  UIADD3.X UR15, UPT, UPT, UR15, UR29, URZ, UP4, !UPT ;  /* 0x0000001d0f0f7290 */ /* 0x000fe4000a7fe4ff */
[----:B------:R-:W-:Y:S02]  /*4730*/  UIADD3.X UR32, UPT, UPT, UR32, -0x1, URZ, UP1, !UPT ;  /* 0xffffffff20207890 */ /* 0x000fe40008ffe4ff */
[----:B------:R-:W-:-:S02]  /*4740*/  UIADD3 UR50, UP6, UPT, UR50, UR30, URZ ;  /* 0x0000001e32327290 */ /* 0x000fc4000ffde0ff */
[----:B------:R-:W-:Y:S02]  /*4750*/  UIADD3 UR18, UP5, UPT, UR18, UR30, URZ ;  /* 0x0000001e12127290 */ /* 0x000fe4000ffbe0ff */
[----:B------:R-:W-:Y:S02]  /*4760*/  UIADD3 UR20, UP4, UPT, UR20, UR30, URZ ;  /* 0x0000001e14147290 */ /* 0x000fe4000ff9e0ff */
[----:B------:R-:W-:Y:S02]  /*4770*/  UISETP.NE.U32.AND UP1, UPT, UR33, URZ, UPT ;  /* 0x000000ff2100728c */ /* 0x000fe4000bf25070 */
[----:B------:R-:W-:Y:S02]  /*4780*/  UIADD3.X UR51, UPT, UPT, UR51, UR29, URZ, UP6, !UPT ;  /* 0x0000001d33337290 */ /* 0x000fe4000b7fe4ff */
[----:B------:R-:W-:Y:S02]  /*4790*/  UIADD3.X UR19, UPT, UPT, UR19, UR29, URZ, UP5, !UPT ;  /* 0x0000001d13137290 */ /* 0x000fe4000affe4ff */
[----:B------:R-:W-:-:S02]  /*47a0*/  UIADD3.X UR21, UPT, UPT, UR21, UR29, URZ, UP4, !UPT ;  /* 0x0000001d15157290 */ /* 0x000fc4000a7fe4ff */
[----:B------:R-:W-:Y:S02]  /*47b0*/  UIADD3 UR16, UP6, UPT, UR16, UR30, URZ ;  /* 0x0000001e10107290 */ /* 0x000fe4000ffde0ff */
[----:B------:R-:W-:Y:S02]  /*47c0*/  UIADD3 UR52, UP5, UPT, UR52, UR30, URZ ;  /* 0x0000001e34347290 */ /* 0x000fe4000ffbe0ff */
[----:B------:R-:W-:Y:S02]  /*47d0*/  UIADD3 UR26, UP4, UPT, UR26, UR30, URZ ;  /* 0x0000001e1a1a7290 */ /* 0x000fe4000ff9e0ff */
[----:B------:R-:W-:Y:S02]  /*47e0*/  UISETP.NE.AND.EX UP1, UPT, UR32, URZ, UPT, UP1 ;  /* 0x000000ff2000728c */ /* 0x000fe4000bf25310 */
[----:B------:R-:W-:Y:S02]  /*47f0*/  UIADD3.X UR17, UPT, UPT, UR17, UR29, URZ, UP6, !UPT ;  /* 0x0000001d11117290 */ /* 0x000fe4000b7fe4ff */
[----:B------:R-:W-:-:S02]  /*4800*/  UIADD3.X UR53, UPT, UPT, UR53, UR29, URZ, UP5, !UPT ;  /* 0x0000001d35357290 */ /* 0x000fc4000affe4ff */
[----:B------:R-:W-:Y:S02]  /*4810*/  UIADD3.X UR27, UPT, UPT, UR27, UR29, URZ, UP4, !UPT ;  /* 0x0000001d1b1b7290 */ /* 0x000fe4000a7fe4ff */
[----:B------:R-:W-:Y:S01]  /*4820*/  UIADD3 UR6, UP6, UPT, UR6, UR30, URZ ;  /* 0x0000001e06067290 */ /* 0x000fe2000ffde0ff */
[----:B---3--:R-:W-:Y:S02]  /*4830*/  LOP3.LUT R9, R22, R10, R8, 0x80, !PT ;  /* 0x0000000a16097212 */ /* 0x008fe400078e8008 */
[----:B------:R-:W-:Y:S01]  /*4840*/  LOP3.LUT R11, R23, R11, R18, 0x80, !PT ;  /* 0x0000000b170b7212 */ /* 0x000fe200078e8012 */
[----:B------:R-:W-:Y:S02]  /*4850*/  UIADD3 UR24, UP5, UPT, UR24, UR30, URZ ;  /* 0x0000001e18187290 */ /* 0x000fe4000ffbe0ff */
[----:B------:R-:W-:Y:S01]  /*4860*/  UIADD3 UR8, UP4, UPT, UR8, UR30, URZ ;  /* 0x0000001e08087290 */ /* 0x000fe2000ff9e0ff */
[----:B----4-:R-:W-:Y:S02]  /*4870*/  LOP3.LUT R9, R12, R16, R9, 0x80, !PT ;  /* 0x000000100c097212 */ /* 0x010fe400078e8009 */
[----:B------:R-:W-:Y:S01]  /*4880*/  LOP3.LUT R13, R13, R17, R11, 0x80, !PT ;  /* 0x000000110d0d7212 */ /* 0x000fe200078e800b */
[----:B------:R-:W-:-:S02]  /*4890*/  UIADD3.X UR7, UPT, UPT, UR7, UR29, URZ, UP6, !UPT ;  /* 0x0000001d07077290 */ /* 0x000fc4000b7fe4ff */
[----:B------:R-:W-:Y:S02]  /*48a0*/  UIADD3.X UR25, UPT, UPT, UR25, UR29, URZ, UP5, !UPT ;  /* 0x0000001d19197290 */ /* 0x000fe4000affe4ff */
[----:B------:R-:W-:Y:S01]  /*48b0*/  UIADD3.X UR9, UPT, UPT, UR9, UR29, URZ, UP4, !UPT ;  /* 0x0000001d09097290 */ /* 0x000fe2000a7fe4ff */
[----:B------:R-:W-:Y:S01]  /*48c0*/  VIADD R0, R0, 0x40 ;  /* 0x0000004000007836 */ /* 0x000fe20000000000 */
[----:B------:R-:W-:Y:S02]  /*48d0*/  UIADD3 UR40, UP2, UPT, UR40, UR30, URZ ;  /* 0x0000001e28287290 */ /* 0x000fe4000ff5e0ff */
[----:B------:R-:W-:Y:S02]  /*48e0*/  UIADD3 UR5, UP3, UPT, UR5, UR30, URZ ;  /* 0x0000001e05057290 */ /* 0x000fe4000ff7e0ff */
[----:B------:R-:W-:Y:S02]  /*48f0*/  UIADD3 UR10, UP6, UPT, UR10, UR30, URZ ;  /* 0x0000001e0a0a7290 */ /* 0x000fe4000ffde0ff */
[----:B------:R-:W-:-:S02]  /*4900*/  UIADD3 UR12, UP5, UPT, UR12, UR30, URZ ;  /* 0x0000001e0c0c7290 */ /* 0x000fc4000ffbe0ff */
[----:B------:R-:W-:Y:S02]  /*4910*/  UIADD3 UR22, UP4, UPT, UR22, UR30, URZ ;  /* 0x0000001e16167290 */ /* 0x000fe4000ff9e0ff */
[----:B------:R-:W-:Y:S02]  /*4920*/  UIADD3.X UR4, UPT, UPT, UR4, UR29, URZ, UP3, !UPT ;  /* 0x0000001d04047290 */ /* 0x000fe40009ffe4ff */
[----:B------:R-:W-:Y:S02]  /*4930*/  UIADD3.X UR11, UPT, UPT, UR11, UR29, URZ, UP6, !UPT ;  /* 0x0000001d0b0b7290 */ /* 0x000fe4000b7fe4ff */
[----:B------:R-:W-:Y:S02]  /*4940*/  UIADD3.X UR13, UPT, UPT, UR13, UR29, URZ, UP5, !UPT ;  /* 0x0000001d0d0d7290 */ /* 0x000fe4000affe4ff */
[----:B------:R-:W-:Y:S02]  /*4950*/  UIADD3.X UR23, UPT, UPT, UR23, UR29, URZ, UP4, !UPT ;  /* 0x0000001d17177290 */ /* 0x000fe4000a7fe4ff */
[----:B------:R-:W-:Y:S01]  /*4960*/  UIADD3.X UR41, UPT, UPT, UR41, UR29, URZ, UP2, !UPT ;  /* 0x0000001d29297290 */ /* 0x000fe200097fe4ff */
[----:B--2---:R-:W-:-:S02]  /*4970*/  LOP3.LUT R9, R24, R6, R9, 0x80, !PT ;  /* 0x0000000618097212 */ /* 0x004fc400078e8009 */
[----:B------:R-:W-:Y:S02]  /*4980*/  LOP3.LUT R7, R25, R7, R13, 0x80, !PT ;  /* 0x0000000719077212 */ /* 0x000fe400078e800d */
[----:B-----5:R-:W-:Y:S02]  /*4990*/  LOP3.LUT R20, R2, R4, R9, 0x80, !PT ;  /* 0x0000000402147212 */ /* 0x020fe400078e8009 */
[----:B------:R-:W-:Y:S01]  /*49a0*/  LOP3.LUT R3, R3, R5, R7, 0x80, !PT ;  /* 0x0000000503037212 */ /* 0x000fe200078e8007 */
[----:B------:R-:W-:Y:S06]  /*49b0*/  BRA.U UP1, `(.L_x_137) ;  /* 0xfffffff501c87547 */ /* 0x000fec000b83ffff */
[----:B------:R-:W-:Y:S01]  /*49c0*/  IMAD.U32 R0, RZ, RZ, UR28 ;  /* 0x0000001cff007e24 */ /* 0x000fe2000f8e00ff */
[----:B------:R-:W-:-:S06]  /*49d0*/  UMOV UR4, UR31 ;  /* 0x0000001f00047c82 */ /* 0x000fcc0008000000 */
.L_x_136:
[----:B------:R-:W0:Y:S02]  /*49e0*/  LDC R4, c[0x0][0x398] ;  /* 0x0000e600ff047b82 */ /* 0x000e240000000800 */
[C---:B0-----:R-:W-:Y:S02]  /*49f0*/  LOP3.LUT R7, R4.reuse, 0xf, RZ, 0xc0, !PT ;  /* 0x0000000f04077812 */ /* 0x041fe400078ec0ff */
[----:B------:R-:W-:Y:S02]  /*4a00*/  LOP3.LUT R6, R4, 0x7, RZ, 0xc0, !PT ;  /* 0x0000000704067812 */ /* 0x000fe400078ec0ff */
[----:B------:R-:W-:Y:S02]  /*4a10*/  ISETP.NE.U32.AND P0, PT, R7, RZ, PT ;  /* 0x000000ff0700720c */ /* 0x000fe40003f05070 */
[----:B------:R-:W-:Y:S02]  /*4a20*/  IADD3 R5, P1, PT, R6, -0x1, RZ ;  /* 0xffffffff06057810 */ /* 0x000fe40007f3e0ff */
[----:B------:R-:W-:-:S02]  /*4a30*/  ISETP.NE.AND.EX P0, PT, RZ, RZ, PT, P0 ;  /* 0x000000ffff00720c */ /* 0x000fc40003f05300 */
[----:B------:R-:W-:Y:S01]  /*4a40*/  LOP3.LUT R4, R4, 0x3, RZ, 0xc0, !PT ;  /* 0x0000000304047812 */ /* 0x000fe200078ec0ff */
[----:B------:R-:W-:-:S10]  /*4a50*/  IMAD.X R2, RZ, RZ, -0x1, P1 ;  /* 0xffffffffff027424 */ /* 0x000fd400008e06ff */
[----:B------:R-:W-:Y:S05]  /*4a60*/  @!P0 BRA `(.L_x_138) ;  /* 0x0000000c00448947 */ /* 0x000fea0003800000 */
[----:B------:R-:W-:-:S04]  /*4a70*/  IADD3 R8, P1, PT, R7, -0x1, RZ ;  /* 0xffffffff07087810 */ /* 0x000fc80007f3e0ff */
[----:B------:R-:W-:Y:S01]  /*4a80*/  ISETP.GE.U32.AND P2, PT, R8, 0x7, PT ;  /* 0x000000070800780c */ /* 0x000fe20003f46070 */
[----:B------:R-:W-:Y:S01]  /*4a90*/  IMAD.X R8, RZ, RZ, -0x1, P1 ;  /* 0xffffffffff087424 */ /* 0x000fe200008e06ff */
[----:B------:R-:W-:-:S04]  /*4aa0*/  ISETP.NE.U32.AND P1, PT, R6, RZ, PT ;  /* 0x000000ff0600720c */ /* 0x000fc80003f25070 */
[----:B------:R-:W-:Y:S02]  /*4ab0*/  ISETP.GE.U32.AND.EX P2, PT, R8, RZ, PT, P2 ;  /* 0x000000ff0800720c */ /* 0x000fe40003f46120 */
[----:B------:R-:W-:-:S11]  /*4ac0*/  ISETP.NE.AND.EX P1, PT, RZ, RZ, PT, P1 ;  /* 0x000000ffff00720c */ /* 0x000fd60003f25310 */
[----:B------:R-:W-:Y:S05]  /*4ad0*/  @!P2 BRA `(.L_x_139) ;  /* 0x00000004008ca947 */ /* 0x000fea0003800000 */
[C---:B------:R-:W-:Y:S01]  /*4ae0*/  IADD3 R25, PT, PT, R0.reuse, 0x1, RZ ;  /* 0x0000000100197810 */ /* 0x040fe20007ffe0ff */
[C---:B------:R-:W-:Y:S02]  /*4af0*/  IMAD.U32 R22, R0.reuse, 0x4, R1 ;  /* 0x0000000400167824 */ /* 0x040fe400078e0001 */
[----:B------:R-:W-:Y:S02]  /*4b00*/  VIADD R19, R0, 0x2 ;  /* 0x0000000200137836 */ /* 0x000fe40000000000 */
[----:B------:R-:W-:Y:S02]  /*4b10*/  IMAD.SHL.U32 R10, R25, 0x4, RZ ;  /* 0x00000004190a7824 */ /* 0x000fe400078e00ff */
[----:B------:R-:W-:Y:S01]  /*4b20*/  IMAD.SHL.U32 R8, R19, 0x4, RZ ;  /* 0x0000000413087824 */ /* 0x000fe200078e00ff */
[----:B------:R-:W2:Y:S02]  /*4b30*/  LDL R22, [R22] ;  /* 0x0000000016167983 */ /* 0x000ea40000100800 */
[----:B------:R-:W-:-:S02]  /*4b40*/  LOP3.LUT R10, R10, 0xfffffffc, RZ, 0xc0, !PT ;  /* 0xfffffffc0a0a7812 */ /* 0x000fc400078ec0ff */
[----:B------:R-:W-:-:S03]  /*4b50*/  LOP3.LUT R8, R8, 0xfffffffc, RZ, 0xc0, !PT ;  /* 0xfffffffc08087812 */ /* 0x000fc600078ec0ff */
[C---:B------:R-:W-:Y:S02]  /*4b60*/  IMAD.IADD R18, R1.reuse, 0x1, R10 ;  /* 0x0000000101127824 */ /* 0x040fe400078e020a */
[----:B------:R-:W-:Y:S01]  /*4b70*/  IMAD.IADD R12, R1, 0x1, R8 ;  /* 0x00000001010c7824 */ /* 0x000fe200078e0208 */
[----:B------:R-:W0:Y:S02]  /*4b80*/  LDC.64 R10, c[0x0][0x3a8] ;  /* 0x0000ea00ff0a7b82 */ /* 0x000e240000000a00 */
[----:B------:R-:W3:Y:S04]  /*4b90*/  LDL R16, [R18] ;  /* 0x0000000012107983 */ /* 0x000ee80000100800 */
[----:B------:R-:W4:Y:S01]  /*4ba0*/  LDL R12, [R12] ;  /* 0x000000000c0c7983 */ /* 0x000f220000100800 */
[C---:B------:R-:W-:Y:S01]  /*4bb0*/  VIADD R24, R0.reuse, 0x3 ;  /* 0x0000000300187836 */ /* 0x040fe20000000000 */
[----:B------:R-:W1:Y:S01]  /*4bc0*/  LDC.64 R8, c[0x0][0x3a0] ;  /* 0x0000e800ff087b82 */ /* 0x000e620000000a00 */
[----:B------:R-:W-:-:S02]  /*4bd0*/  VIADD R29, R0, 0x4 ;  /* 0x00000004001d7836 */ /* 0x000fc40000000000 */
[----:B------:R-:W-:-:S05]  /*4be0*/  IMAD.SHL.U32 R28, R24, 0x4, RZ ;  /* 0x00000004181c7824 */ /* 0x000fca00078e00ff */
[----:B------:R-:W-:-:S05]  /*4bf0*/  LOP3.LUT R28, R28, 0xfffffffc, RZ, 0xc0, !PT ;  /* 0xfffffffc1c1c7812 */ /* 0x000fca00078ec0ff */
[----:B------:R-:W-:Y:S02]  /*4c00*/  IMAD.IADD R28, R1, 0x1, R28 ;  /* 0x00000001011c7824 */ /* 0x000fe400078e021c */
[----:B0-----:R-:W-:-:S04]  /*4c10*/  IMAD R13, R10, UR4, RZ ;  /* 0x000000040a0d7c24 */ /* 0x001fc8000f8e02ff */
[----:B------:R-:W-:Y:S01]  /*4c20*/  IMAD R13, R0, R11, R13 ;  /* 0x0000000b000d7224 */ /* 0x000fe200078e020d */
[----:B--2---:R-:W-:-:S03]  /*4c30*/  SHF.R.S32.HI R23, RZ, 0x1f, R22 ;  /* 0x0000001fff177819 */ /* 0x004fc60000011416 */
[----:B------:R-:W-:-:S05]  /*4c40*/  IMAD.WIDE.U32 R22, R0, R10, R22 ;  /* 0x0000000a00167225 */ /* 0x000fca00078e0016 */
[----:B------:R-:W-:Y:S02]  /*4c50*/  IADD3 R13, PT, PT, R23, R13, RZ ;  /* 0x0000000d170d7210 */ /* 0x000fe40007ffe0ff */
[C---:B-1----:R-:W-:Y:S02]  /*4c60*/  LEA R26, P2, R22.reuse, R8, 0x3 ;  /* 0x00000008161a7211 */ /* 0x042fe400078418ff */
[----:B---3--:R-:W-:Y:S02]  /*4c70*/  SHF.R.S32.HI R17, RZ, 0x1f, R16 ;  /* 0x0000001fff117819 */ /* 0x008fe40000011410 */
[----:B------:R-:W-:Y:S02]  /*4c80*/  LEA.HI.X R27, R22, R9, R13, 0x3, P2 ;  /* 0x00000009161b7211 */ /* 0x000fe400010f1c0d */
[----:B----4-:R-:W-:Y:S01]  /*4c90*/  SHF.R.S32.HI R13, RZ, 0x1f, R12 ;  /* 0x0000001fff0d7819 */ /* 0x010fe2000001140c */
[----:B------:R-:W-:-:S03]  /*4ca0*/  IMAD.WIDE.U32 R16, R25, R10, R16 ;  /* 0x0000000a19107225 */ /* 0x000fc600078e0010 */
[----:B------:R-:W2:Y:S01]  /*4cb0*/  LDG.E.64 R26, desc[UR34][R26.64] ;  /* 0x000000221a1a7981 */ /* 0x000ea2000c1e1b00 */
[----:B------:R-:W-:Y:S01]  /*4cc0*/  IMAD R25, R25, R11, R17 ;  /* 0x0000000b19197224 */ /* 0x000fe200078e0211 */
[----:B------:R-:W-:Y:S01]  /*4cd0*/  LEA R22, P2, R16, R8, 0x3 ;  /* 0x0000000810167211 */ /* 0x000fe200078418ff */
[----:B------:R-:W-:-:S03]  /*4ce0*/  IMAD.WIDE.U32 R12, R19, R10, R12 ;  /* 0x0000000a130c7225 */ /* 0x000fc600078e000c */
[----:B------:R-:W-:Y:S01]  /*4cf0*/  LEA.HI.X R23, R16, R9, R25, 0x3, P2 ;  /* 0x0000000910177211 */ /* 0x000fe200010f1c19 */
[----:B------:R-:W-:Y:S01]  /*4d00*/  IMAD R19, R19, R11, R13 ;  /* 0x0000000b13137224 */ /* 0x000fe200078e020d */
[C---:B------:R-:W-:Y:S01]  /*4d10*/  LEA R18, P2, R12.reuse, R8, 0x3 ;  /* 0x000000080c127211 */ /* 0x040fe200078418ff */
[----:B------:R-:W3:Y:S03]  /*4d20*/  LDL R16, [R28] ;  /* 0x000000001c107983 */ /* 0x000ee60000100800 */
[----:B------:R-:W-:Y:S01]  /*4d30*/  LEA.HI.X R19, R12, R9, R19, 0x3, P2 ;  /* 0x000000090c137211 */ /* 0x000fe200010f1c13 */
[----:B------:R-:W-:Y:S01]  /*4d40*/  IMAD.SHL.U32 R12, R29, 0x4, RZ ;  /* 0x000000041d0c7824 */ /* 0x000fe200078e00ff */
[----:B------:R-:W2:Y:S04]  /*4d50*/  LDG.E.64 R22, desc[UR34][R22.64] ;  /* 0x0000002216167981 */ /* 0x000ea8000c1e1b00 */
[----:B------:R-:W-:Y:S01]  /*4d60*/  LOP3.LUT R12, R12, 0xfffffffc, RZ, 0xc0, !PT ;  /* 0xfffffffc0c0c7812 */ /* 0x000fe200078ec0ff */
[----:B------:R-:W2:Y:S03]  /*4d70*/  LDG.E.64 R18, desc[UR34][R18.64] ;  /* 0x0000002212127981 */ /* 0x000ea6000c1e1b00 */
[----:B------:R-:W-:-:S05]  /*4d80*/  IADD3 R25, PT, PT, R1, R12, RZ ;  /* 0x0000000c01197210 */ /* 0x000fca0007ffe0ff */
[----:B------:R2:W4:Y:S01]  /*4d90*/  LDL R12, [R25] ;  /* 0x00000000190c7983 */ /* 0x0005220000100800 */
[----:B---3--:R-:W-:-:S03]  /*4da0*/  SHF.R.S32.HI R17, RZ, 0x1f, R16 ;  /* 0x0000001fff117819 */ /* 0x008fc60000011410 */
[----:B------:R-:W-:-:S04]  /*4db0*/  IMAD.WIDE.U32 R16, R24, R10, R16 ;  /* 0x0000000a18107225 */ /* 0x000fc800078e0010 */
[----:B------:R-:W-:Y:S01]  /*4dc0*/  IMAD R24, R24, R11, R17 ;  /* 0x0000000b18187224 */ /* 0x000fe200078e0211 */
[----:B--2---:R-:W-:Y:S02]  /*4dd0*/  LOP3.LUT R25, R18, R26, R22, 0x80, !PT ;  /* 0x0000001a12197212 */ /* 0x004fe400078e8016 */
[----:B----4-:R-:W-:-:S03]  /*4de0*/  SHF.R.S32.HI R13, RZ, 0x1f, R12 ;  /* 0x0000001fff0d7819 */ /* 0x010fc6000001140c */
[----:B------:R-:W-:Y:S01]  /*4df0*/  IMAD.WIDE.U32 R12, R29, R10, R12 ;  /* 0x0000000a1d0c7225 */ /* 0x000fe200078e000c */
[----:B------:R-:W-:-:S03]  /*4e00*/  LEA R18, P2, R16, R8, 0x3 ;  /* 0x0000000810127211 */ /* 0x000fc600078418ff */
[----:B------:R-:W-:Y:S01]  /*4e10*/  IMAD R29, R29, R11, R13 ;  /* 0x0000000b1d1d7224 */ /* 0x000fe200078e020d */
[----:B------:R-:W-:Y:S02]  /*4e20*/  LEA R28, P3, R12, R8, 0x3 ;  /* 0x000000080c1c7211 */ /* 0x000fe400078618ff */
[----:B------:R-:W-:Y:S02]  /*4e30*/  LOP3.LUT R23, R19, R27, R23, 0x80, !PT ;  /* 0x0000001b13177212 */ /* 0x000fe400078e8017 */
[-C--:B------:R-:W-:Y:S02]  /*4e40*/  LEA.HI.X R19, R16, R9.reuse, R24, 0x3, P2 ;  /* 0x0000000910137211 */ /* 0x080fe400010f1c18 */
[----:B------:R-:W-:-:S04]  /*4e50*/  LEA.HI.X R29, R12, R9, R29, 0x3, P3 ;  /* 0x000000090c1d7211 */ /* 0x000fc800018f1c1d */
[----:B------:R-:W2:Y:S04]  /*4e60*/  LDG.E.64 R18, desc[UR34][R18.64] ;  /* 0x0000002212127981 */ /* 0x000ea8000c1e1b00 */
[----:B------:R-:W2:Y:S01]  /*4e70*/  LDG.E.64 R16, desc[UR34][R28.64] ;  /* 0x000000221c107981 */ /* 0x000ea2000c1e1b00 */
[----:B------:R-:W-:-:S04]  /*4e80*/  VIADD R13, R0, 0x5 ;  /* 0x00000005000d7836 */ /* 0x000fc80000000000 */
[----:B------:R-:W-:Y:S02]  /*4e90*/  IMAD.SHL.U32 R12, R13, 0x4, RZ ;  /* 0x000000040d0c7824 */ /* 0x000fe400078e00ff */
[----:B------:R-:W-:-:S03]  /*4ea0*/  VIADD R27, R0, 0x6 ;  /* 0x00000006001b7836 */ /* 0x000fc60000000000 */
[----:B------:R-:W-:-:S05]  /*4eb0*/  LOP3.LUT R12, R12, 0xfffffffc, RZ, 0xc0, !PT ;  /* 0xfffffffc0c0c7812 */ /* 0x000fca00078ec0ff */
[----:B------:R-:W-:-:S06]  /*4ec0*/  IMAD.IADD R22, R1, 0x1, R12 ;  /* 0x0000000101167824 */ /* 0x000fcc00078e020c */
[----:B------:R-:W3:Y:S01]  /*4ed0*/  LDL R22, [R22] ;  /* 0x0000000016167983 */ /* 0x000ee20000100800 */
[----:B--2---:R-:W-:Y:S01]  /*4ee0*/  LOP3.LUT R24, R16, R25, R18, 0x80, !PT ;  /* 0x0000001910187212 */ /* 0x004fe200078e8012 */
[----:B------:R-:W-:Y:S01]  /*4ef0*/  VIADD R25, R0, 0x7 ;  /* 0x0000000700197836 */ /* 0x000fe20000000000 */
[----:B------:R-:W-:-:S03]  /*4f00*/  SHF.L.U32 R16, R27, 0x2, RZ ;  /* 0x000000021b107819 */ /* 0x000fc600000006ff */
[----:B------:R-:W-:Y:S01]  /*4f10*/  IMAD.SHL.U32 R12, R25, 0x4, RZ ;  /* 0x00000004190c7824 */ /* 0x000fe200078e00ff */
[----:B------:R-:W-:-:S04]  /*4f20*/  LOP3.LUT R16, R16, 0xfffffffc, RZ, 0xc0, !PT ;  /* 0xfffffffc10107812 */ /* 0x000fc800078ec0ff */
[----:B------:R-:W-:Y:S01]  /*4f30*/  LOP3.LUT R12, R12, 0xfffffffc, RZ, 0xc0, !PT ;  /* 0xfffffffc0c0c7812 */ /* 0x000fe200078ec0ff */
[----:B------:R-:W-:-:S04]  /*4f40*/  IMAD.IADD R29, R1, 0x1, R16 ;  /* 0x00000001011d7824 */ /* 0x000fc800078e0210 */
[----:B------:R-:W-:Y:S01]  /*4f50*/  IMAD.IADD R28, R1, 0x1, R12 ;  /* 0x00000001011c7824 */ /* 0x000fe200078e020c */
[----:B------:R-:W2:Y:S04]  /*4f60*/  LDL R16, [R29] ;  /* 0x000000001d107983 */ /* 0x000ea80000100800 */
[----:B------:R-:W4:Y:S01]  /*4f70*/  LDL R12, [R28] ;  /* 0x000000001c0c7983 */ /* 0x000f220000100800 */
[----:B------:R-:W-:Y:S02]  /*4f80*/  LOP3.LUT R26, R17, R23, R19, 0x80, !PT ;  /* 0x00000017111a7212 */ /* 0x000fe400078e8013 */
[----:B---3--:R-:W-:-:S03]  /*4f90*/  SHF.R.S32.HI R23, RZ, 0x1f, R22 ;  /* 0x0000001fff177819 */ /* 0x008fc60000011416 */
[----:B------:R-:W-:-:S04]  /*4fa0*/  IMAD.WIDE.U32 R22, R13, R10, R22 ;  /* 0x0000000a0d167225 */ /* 0x000fc800078e0016 */
[----:B------:R-:W-:Y:S01]  /*4fb0*/  IMAD R13, R13, R11, R23 ;  /* 0x0000000b0d0d7224 */ /* 0x000fe200078e0217 */
[----:B------:R-:W-:-:S04]  /*4fc0*/  LEA R18, P2, R22, R8, 0x3 ;  /* 0x0000000816127211 */ /* 0x000fc800078418ff */
[----:B------:R-:W-:-:S06]  /*4fd0*/  LEA.HI.X R19, R22, R9, R13, 0x3, P2 ;  /* 0x0000000916137211 */ /* 0x000fcc00010f1c0d */
[----:B------:R-:W3:Y:S01]  /*4fe0*/  LDG.E.64 R18, desc[UR34][R18.64] ;  /* 0x0000002212127981 */ /* 0x000ee2000c1e1b00 */
[----:B--2---:R-:W-:Y:S02]  /*4ff0*/  SHF.R.S32.HI R17, RZ, 0x1f, R16 ;  /* 0x0000001fff117819 */ /* 0x004fe40000011410 */
[----:B----4-:R-:W-:Y:S01]  /*5000*/  SHF.R.S32.HI R13, RZ, 0x1f, R12 ;  /* 0x0000001fff0d7819 */ /* 0x010fe2000001140c */
[----:B------:R-:W-:-:S04]  /*5010*/  IMAD.WIDE.U32 R16, R27, R10, R16 ;  /* 0x0000000a1b107225 */ /* 0x000fc800078e0010 */
[----:B------:R-:W-:Y:S01]  /*5020*/  IMAD.WIDE.U32 R12, R25, R10, R12 ;  /* 0x0000000a190c7225 */ /* 0x000fe200078e000c */
[----:B------:R-:W-:-:S03]  /*5030*/  LEA R10, P2, R16, R8, 0x3 ;  /* 0x00000008100a7211 */ /* 0x000fc600078418ff */
[-C--:B------:R-:W-:Y:S01]  /*5040*/  IMAD R27, R27, R11.reuse, R17 ;  /* 0x0000000b1b1b7224 */ /* 0x080fe200078e0211 */
[----:B------:R-:W-:Y:S01]  /*5050*/  LEA R8, P3, R12, R8, 0x3 ;  /* 0x000000080c087211 */ /* 0x000fe200078618ff */
[----:B------:R-:W-:-:S03]  /*5060*/  IMAD R25, R25, R11, R13 ;  /* 0x0000000b19197224 */ /* 0x000fc600078e020d */
[-C--:B------:R-:W-:Y:S02]  /*5070*/  LEA.HI.X R11, R16, R9.reuse, R27, 0x3, P2 ;  /* 0x00000009100b7211 */ /* 0x080fe400010f1c1b */
[----:B------:R-:W-:-:S04]  /*5080*/  LEA.HI.X R9, R12, R9, R25, 0x3, P3 ;  /* 0x000000090c097211 */ /* 0x000fc800018f1c19 */
[----:B------:R-:W3:Y:S04]  /*5090*/  LDG.E.64 R10, desc[UR34][R10.64] ;  /* 0x000000220a0a7981 */ /* 0x000ee8000c1e1b00 */
[----:B------:R-:W2:Y:S01]  /*50a0*/  LDG.E.64 R8, desc[UR34][R8.64] ;  /* 0x0000002208087981 */ /* 0x000ea2000c1e1b00 */
[----:B------:R-:W-:Y:S01]  /*50b0*/  VIADD R0, R0, 0x8 ;  /* 0x0000000800007836 */ /* 0x000fe20000000000 */
[----:B------:R-:W-:Y:S01]  /*50c0*/  UMOV UR4, URZ ;  /* 0x000000ff00047c82 */ /* 0x000fe20008000000 */
[----:B---3--:R-:W-:Y:S02]  /*50d0*/  LOP3.LUT R13, R10, R24, R18, 0x80, !PT ;  /* 0x000000180a0d7212 */ /* 0x008fe400078e8012 */
[----:B------:R-:W-:Y:S02]  /*50e0*/  LOP3.LUT R26, R11, R26, R19, 0x80, !PT ;  /* 0x0000001a0b1a7212 */ /* 0x000fe400078e8013 */
[----:B--2---:R-:W-:-:S02]  /*50f0*/  LOP3.LUT R20, R20, R13, R8, 0x80, !PT ;  /* 0x0000000d14147212 */ /* 0x004fc400078e8008 */
[----:B------:R-:W-:-:S07]  /*5100*/  LOP3.LUT R3, R3, R26, R9, 0x80, !PT ;  /* 0x0000001a03037212 */ /* 0x000fce00078e8009 */
.L_x_139:
[----:B------:R-:W-:Y:S05]  /*5110*/  @!P1 BRA `(.L_x_138) ;  /* 0x0000000400989947 */ /* 0x000fea0003800000 */
[----:B------:R-:W-:Y:S02]  /*5120*/  ISETP.GE.U32.AND P2, PT, R5, 0x3, PT ;  /* 0x000000030500780c */ /* 0x000fe40003f46070 */
[----:B------:R-:W-:Y:S02]  /*5130*/  ISETP.NE.U32.AND P1, PT, R4, RZ, PT ;  /* 0x000000ff0400720c */ /* 0x000fe40003f25070 */
[----:B------:R-:W-:Y:S02]  /*5140*/  ISETP.GE.U32.AND.EX P2, PT, R2, RZ, PT, P2 ;  /* 0x000000ff0200720c */ /* 0x000fe40003f46120 */
[----:B------:R-:W-:-:S11]  /*5150*/  ISETP.NE.AND.EX P1, PT, RZ, RZ, PT, P1 ;  /* 0x000000ffff00720c */ /* 0x000fd60003f25310 */
[----:B------:R-:W-:Y:S05]  /*5160*/  @!P2 BRA `(.L_x_140) ;  /* 0x0000000000cca947 */ /* 0x000fea0003800000 */
[C---:B------:R-:W-:Y:S01]  /*5170*/  IADD3 R11, PT, PT, R0.reuse, 0x1, RZ ;  /* 0x00000001000b7810 */ /* 0x040fe20007ffe0ff */
[C---:B------:R-:W-:Y:S01]  /*5180*/  IMAD.U32 R24, R0.reuse, 0x4, R1 ;  /* 0x0000000400187824 */ /* 0x040fe200078e0001 */
[----:B------:R-:W0:Y:S03]  /*5190*/  LDC.64 R12, c[0x0][0x3a8] ;  /* 0x0000ea00ff0c7b82 */ /* 0x000e260000000a00 */
[----:B------:R-:W-:Y:S02]  /*51a0*/  IMAD.SHL.U32 R8, R11, 0x4, RZ ;  /* 0x000000040b087824 */ /* 0x000fe400078e00ff */
[C---:B------:R-:W-:Y:S01]  /*51b0*/  VIADD R27, R0.reuse, 0x2 ;  /* 0x00000002001b7836 */ /* 0x040fe20000000000 */
[----:B------:R-:W2:Y:S01]  /*51c0*/  LDL R24, [R24] ;  /* 0x0000000018187983 */ /* 0x000ea20000100800 */
[----:B------:R-:W-:Y:S01]  /*51d0*/  VIADD R29, R0, 0x3 ;  /* 0x00000003001d7836 */ /* 0x000fe20000000000 */
[----:B------:R-:W-:-:S05]  /*51e0*/  LOP3.LUT R8, R8, 0xfffffffc, RZ, 0xc0, !PT ;  /* 0xfffffffc08087812 */ /* 0x000fca00078ec0ff */
[----:B------:R-:W-:Y:S02]  /*51f0*/  IMAD.IADD R18, R1, 0x1, R8 ;  /* 0x0000000101127824 */ /* 0x000fe400078e0208 */
[----:B------:R-:W-:Y:S01]  /*5200*/  IMAD.SHL.U32 R8, R27, 0x4, RZ ;  /* 0x000000041b087824 */ /* 0x000fe200078e00ff */
[----:B------:R-:W-:-:S03]  /*5210*/  SHF.L.U32 R10, R29, 0x2, RZ ;  /* 0x000000021d0a7819 */ /* 0x000fc600000006ff */
[----:B------:R-:W3:Y:S01]  /*5220*/  LDL R18, [R18] ;  /* 0x0000000012127983 */ /* 0x000ee20000100800 */
[----:B------:R-:W-:Y:S02]  /*5230*/  LOP3.LUT R8, R8, 0xfffffffc, RZ, 0xc0, !PT ;  /* 0xfffffffc08087812 */ /* 0x000fe400078ec0ff */
[----:B------:R-:W-:-:S03]  /*5240*/  LOP3.LUT R10, R10, 0xfffffffc, RZ, 0xc0, !PT ;  /* 0xfffffffc0a0a7812 */ /* 0x000fc600078ec0ff */
[C---:B------:R-:W-:Y:S02]  /*5250*/  IMAD.IADD R16, R1.reuse, 0x1, R8 ;  /* 0x0000000101107824 */ /* 0x040fe400078e0208 */
[----:B------:R-:W-:Y:S01]  /*5260*/  IMAD.IADD R10, R1, 0x1, R10 ;  /* 0x00000001010a7824 */ /* 0x000fe200078e020a */
[----:B------:R-:W1:Y:S03]  /*5270*/  LDC.64 R8, c[0x0][0x3a0] ;  /* 0x0000e800ff087b82 */ /* 0x000e660000000a00 */
[----:B------:R-:W4:Y:S04]  /*5280*/  LDL R16, [R16] ;  /* 0x0000000010107983 */ /* 0x000f280000100800 */
[----:B------:R-:W5:Y:S01]  /*5290*/  LDL R10, [R10] ;  /* 0x000000000a0a7983 */ /* 0x000f620000100800 */
[----:B0-----:R-:W-:-:S04]  /*52a0*/  IMAD R17, R12, UR4, RZ ;  /* 0x000000040c117c24 */ /* 0x001fc8000f8e02ff */
[----:B------:R-:W-:Y:S01]  /*52b0*/  IMAD R17, R0, R13, R17 ;  /* 0x0000000d00117224 */ /* 0x000fe200078e0211 */
[----:B--2---:R-:W-:-:S03]  /*52c0*/  SHF.R.S32.HI R25, RZ, 0x1f, R24 ;  /* 0x0000001fff197819 */ /* 0x004fc60000011418 */
[----:B------:R-:W-:-:S04]  /*52d0*/  IMAD.WIDE.U32 R24, R0, R12, R24 ;  /* 0x0000000c00187225 */ /* 0x000fc800078e0018 */
[----:B------:R-:W-:Y:S01]  /*52e0*/  IMAD.IADD R17, R25, 0x1, R17 ;  /* 0x0000000119117824 */ /* 0x000fe200078e0211 */
[C---:B-1----:R-:W-:Y:S02]  /*52f0*/  LEA R22, P2, R24.reuse, R8, 0x3 ;  /* 0x0000000818167211 */ /* 0x042fe400078418ff */
[--C-:B---3--:R-:W-:Y:S02]  /*5300*/  SHF.R.S32.HI R19, RZ, 0x1f, R18.reuse ;  /* 0x0000001fff137819 */ /* 0x108fe40000011412 */
[----:B------:R-:W-:Y:S01]  /*5310*/  LEA.HI.X R23, R24, R9, R17, 0x3, P2 ;  /* 0x0000000918177211 */ /* 0x000fe200010f1c11 */
[----:B------:R-:W-:-:S05]  /*5320*/  IMAD.WIDE.U32 R18, R11, R12, R18 ;  /* 0x0000000c0b127225 */ /* 0x000fca00078e0012 */
[----:B------:R-:W2:Y:S01]  /*5330*/  LDG.E.64 R22, desc[UR34][R22.64] ;  /* 0x0000002216167981 */ /* 0x000ea2000c1e1b00 */
[----:B------:R-:W-:Y:S01]  /*5340*/  IMAD R11, R11, R13, R19 ;  /* 0x0000000d0b0b7224 */ /* 0x000fe200078e0213 */
[C---:B------:R-:W-:Y:S02]  /*5350*/  LEA R24, P2, R18.reuse, R8, 0x3 ;  /* 0x0000000812187211 */ /* 0x040fe400078418ff */
[----:B----4-:R-:W-:Y:S02]  /*5360*/  SHF.R.S32.HI R17, RZ, 0x1f, R16 ;  /* 0x0000001fff117819 */ /* 0x010fe40000011410 */
[----:B------:R-:W-:Y:S02]  /*5370*/  LEA.HI.X R25, R18, R9, R11, 0x3, P2 ;  /* 0x0000000912197211 */ /* 0x000fe400010f1c0b */
[----:B-----5:R-:W-:Y:S01]  /*5380*/  SHF.R.S32.HI R11, RZ, 0x1f, R10 ;  /* 0x0000001fff0b7819 */ /* 0x020fe2000001140a */
[----:B------:R-:W-:-:S03]  /*5390*/  IMAD.WIDE.U32 R16, R27, R12, R16 ;  /* 0x0000000c1b107225 */ /* 0x000fc600078e0010 */
[----:B------:R-:W2:Y:S01]  /*53a0*/  LDG.E.64 R24, desc[UR34][R24.64] ;  /* 0x0000002218187981 */ /* 0x000ea2000c1e1b00 */
[----:B------:R-:W-:Y:S01]  /*53b0*/  IMAD.WIDE.U32 R10, R29, R12, R10 ;  /* 0x0000000c1d0a7225 */ /* 0x000fe200078e000a */
[----:B------:R-:W-:-:S03]  /*53c0*/  LEA R12, P2, R16, R8, 0x3 ;  /* 0x00000008100c7211 */ /* 0x000fc600078418ff */
[-C--:B------:R-:W-:Y:S01]  /*53d0*/  IMAD R27, R27, R13.reuse, R17 ;  /* 0x0000000d1b1b7224 */ /* 0x080fe200078e0211 */
[----:B------:R-:W-:Y:S01]  /*53e0*/  LEA R8, P3, R10, R8, 0x3 ;  /* 0x000000080a087211 */ /* 0x000fe200078618ff */
[----:B------:R-:W-:-:S03]  /*53f0*/  IMAD R29, R29, R13, R11 ;  /* 0x0000000d1d1d7224 */ /* 0x000fc600078e020b */
[-C--:B------:R-:W-:Y:S02]  /*5400*/  LEA.HI.X R13, R16, R9.reuse, R27, 0x3, P2 ;  /* 0x00000009100d7211 */ /* 0x080fe400010f1c1b */
[----:B------:R-:W-:-:S04]  /*5410*/  LEA.HI.X R9, R10, R9, R29, 0x3, P3 ;  /* 0x000000090a097211 */ /* 0x000fc800018f1c1d */
[----:B------:R-:W2:Y:S04]  /*5420*/  LDG.E.64 R12, desc[UR34][R12.64] ;  /* 0x000000220c0c7981 */ /* 0x000ea8000c1e1b00 */
[----:B------:R-:W3:Y:S01]  /*5430*/  LDG.E.64 R8, desc[UR34][R8.64] ;  /* 0x0000002208087981 */ /* 0x000ee2000c1e1b00 */
[----:B------:R-:W-:Y:S01]  /*5440*/  VIADD R0, R0, 0x4 ;  /* 0x0000000400007836 */ /* 0x000fe20000000000 */
[----:B------:R-:W-:Y:S01]  /*5450*/  UMOV UR4, URZ ;  /* 0x000000ff00047c82 */ /* 0x000fe20008000000 */
[----:B--2---:R-:W-:Y:S02]  /*5460*/  LOP3.LUT R11, R12, R22, R24, 0x80, !PT ;  /* 0x000000160c0b7212 */ /* 0x004fe400078e8018 */
[----:B------:R-:W-:Y:S02]  /*5470*/  LOP3.LUT R10, R13, R23, R25, 0x80, !PT ;  /* 0x000000170d0a7212 */ /* 0x000fe400078e8019 */
[----:B---3--:R-:W-:-:S02]  /*5480*/  LOP3.LUT R20, R20, R11, R8, 0x80, !PT ;  /* 0x0000000b14147212 */ /* 0x008fc400078e8008 */
[----:B------:R-:W-:-:S07]  /*5490*/  LOP3.LUT R3, R3, R10, R9, 0x80, !PT ;  /* 0x0000000a03037212 */ /* 0x000fce00078e8009 */
.L_x_140:
[----:B------:R-:W-:Y:S05]  /*54a0*/  @!P1 BRA `(.L_x_138) ;  /* 0x0000000000b49947 */ /* 0x000fea0003800000 */
[----:B------:R-:W-:Y:S01]  /*54b0*/  IMAD.U32 R18, R0, 0x4, R1 ;  /* 0x0000000400127824 */ /* 0x000fe200078e0001 */
[----:B------:R-:W0:Y:S04]  /*54c0*/  LDC.64 R10, c[0x0][0x3a8] ;  /* 0x0000ea00ff0a7b82 */ /* 0x000e280000000a00 */
[----:B------:R-:W2:Y:S04]  /*54d0*/  LDL R16, [R18] ;  /* 0x0000000012107983 */ /* 0x000ea80000100800 */
[----:B------:R-:W1:Y:S01]  /*54e0*/  LDC.64 R8, c[0x0][0x3a0] ;  /* 0x0000e800ff087b82 */ /* 0x000e620000000a00 */
[----:B0-----:R-:W-:-:S04]  /*54f0*/  IMAD R12, R10, UR4, RZ ;  /* 0x000000040a0c7c24 */ /* 0x001fc8000f8e02ff */
[----:B------:R-:W-:Y:S01]  /*5500*/  IMAD R13, R0, R11, R12 ;  /* 0x0000000b000d7224 */ /* 0x000fe200078e020c */
[----:B--2---:R-:W-:-:S03]  /*5510*/  SHF.R.S32.HI R17, RZ, 0x1f, R16 ;  /* 0x0000001fff117819 */ /* 0x004fc60000011410 */
[----:B------:R-:W-:-:S05]  /*5520*/  IMAD.WIDE.U32 R16, R0, R10, R16 ;  /* 0x0000000a00107225 */ /* 0x000fca00078e0010 */
[----:B------:R-:W-:Y:S02]  /*5530*/  IADD3 R13, PT, PT, R17, R13, RZ ;  /* 0x0000000d110d7210 */ /* 0x000fe40007ffe0ff */
[----:B-1----:R-:W-:-:S04]  /*5540*/  LEA R12, P1, R16, R8, 0x3 ;  /* 0x00000008100c7211 */ /* 0x002fc800078218ff */
[----:B------:R-:W-:-:S06]  /*5550*/  LEA.HI.X R13, R16, R9, R13, 0x3, P1 ;  /* 0x00000009100d7211 */ /* 0x000fcc00008f1c0d */
[----:B------:R-:W2:Y:S01]  /*5560*/  LDG.E.64 R12, desc[UR34][R12.64] ;  /* 0x000000220c0c7981 */ /* 0x000ea2000c1e1b00 */
[----:B------:R-:W-:-:S04]  /*5570*/  ISETP.NE.U32.AND P1, PT, R4, 0x1, PT ;  /* 0x000000010400780c */ /* 0x000fc80003f25070 */
[----:B------:R-:W-:Y:S02]  /*5580*/  ISETP.NE.AND.EX P1, PT, RZ, RZ, PT, P1 ;  /* 0x000000ffff00720c */ /* 0x000fe40003f25310 */
[----:B--2---:R-:W-:Y:S02]  /*5590*/  LOP3.LUT R20, R12, R20, RZ, 0xc0, !PT ;  /* 0x000000140c147212 */ /* 0x004fe400078ec0ff */
[----:B------:R-:W-:-:S09]  /*55a0*/  LOP3.LUT R3, R13, R3, RZ, 0xc0, !PT ;  /* 0x000000030d037212 */ /* 0x000fd200078ec0ff */
[----:B------:R-:W-:Y:S05]  /*55b0*/  @!P1 BRA `(.L_x_138) ;  /* 0x0000000000709947 */ /* 0x000fea0003800000 */
[----:B------:R-:W-:Y:S01]  /*55c0*/  ISETP.NE.U32.AND P1, PT, R4, 0x2, PT ;  /* 0x000000020400780c */ /* 0x000fe20003f25070 */
[----:B------:R-:W-:-:S03]  /*55d0*/  VIADD R17, R0, 0x1 ;  /* 0x0000000100117836 */ /* 0x000fc60000000000 */
[----:B------:R-:W-:Y:S01]  /*55e0*/  ISETP.NE.AND.EX P1, PT, RZ, RZ, PT, P1 ;  /* 0x000000ffff00720c */ /* 0x000fe20003f25310 */
[----:B------:R-:W-:-:S12]  /*55f0*/  IMAD.SHL.U32 R12, R17, 0x4, RZ ;  /* 0x00000004110c7824 */ /* 0x000fd800078e00ff */
[----:B------:R-:W-:Y:S01]  /*5600*/  @P1 VIADD R23, R0, 0x2 ;  /* 0x0000000200171836 */ /* 0x000fe20000000000 */
[----:B------:R-:W-:-:S03]  /*5610*/  LOP3.LUT R0, R12, 0xfffffffc, RZ, 0xc0, !PT ;  /* 0xfffffffc0c007812 */ /* 0x000fc600078ec0ff */
[----:B------:R-:W-:Y:S02]  /*5620*/  @P1 IMAD.SHL.U32 R12, R23, 0x4, RZ ;  /* 0x00000004170c1824 */ /* 0x000fe400078e00ff */
[----:B------:R-:W-:-:S03]  /*5630*/  IMAD.IADD R22, R1, 0x1, R0 ;  /* 0x0000000101167824 */ /* 0x000fc600078e0200 */
[----:B------:R-:W-:Y:S02]  /*5640*/  @P1 LOP3.LUT R0, R12, 0xfffffffc, RZ, 0xc0, !PT ;  /* 0xfffffffc0c001812 */ /* 0x000fe400078ec0ff */
[----:B------:R-:W2:Y:S02]  /*5650*/  LDL R18, [R22] ;  /* 0x0000000016127983 */ /* 0x000ea40000100800 */
[----:B------:R-:W-:-:S05]  /*5660*/  @P1 IADD3 R0, PT, PT, R1, R0, RZ ;  /* 0x0000000001001210 */ /* 0x000fca0007ffe0ff */
[----:B------:R-:W3:Y:S01]  /*5670*/  @P1 LDL R12, [R0] ;  /* 0x00000000000c1983 */ /* 0x000ee20000100800 */
[----:B--2---:R-:W-:-:S03]  /*5680*/  SHF.R.S32.HI R19, RZ, 0x1f, R18 ;  /* 0x0000001fff137819 */ /* 0x004fc60000011412 */
[----:B------:R-:W-:Y:S01]  /*5690*/  IMAD.WIDE.U32 R18, R17, R10, R18 ;  /* 0x0000000a11127225 */ /* 0x000fe200078e0012 */
[----:B---3--:R-:W-:-:S03]  /*56a0*/  @P1 SHF.R.S32.HI R13, RZ, 0x1f, R12 ;  /* 0x0000001fff0d1819 */ /* 0x008fc6000001140c */
[----:B------:R-:W-:Y:S01]  /*56b0*/  IMAD R17, R17, R11, R19 ;  /* 0x0000000b11117224 */ /* 0x000fe200078e0213 */
[----:B------:R-:W-:Y:S01]  /*56c0*/  LEA R16, P2, R18, R8, 0x3 ;  /* 0x0000000812107211 */ /* 0x000fe200078418ff */
[----:B------:R-:W-:-:S03]  /*56d0*/  @P1 IMAD.WIDE.U32 R12, R23, R10, R12 ;  /* 0x0000000a170c1225 */ /* 0x000fc600078e000c */
[----:B------:R-:W-:Y:S01]  /*56e0*/  LEA.HI.X R17, R18, R9, R17, 0x3, P2 ;  /* 0x0000000912117211 */ /* 0x000fe200010f1c11 */
[----:B------:R-:W-:Y:S01]  /*56f0*/  @P1 IMAD R11, R23, R11, R13 ;  /* 0x0000000b170b1224 */ /* 0x000fe200078e020d */
[----:B------:R-:W-:-:S04]  /*5700*/  @P1 LEA R8, P2, R12, R8, 0x3 ;  /* 0x000000080c081211 */ /* 0x000fc800078418ff */
[----:B------:R-:W2:Y:S01]  /*5710*/  LDG.E.64 R16, desc[UR34][R16.64] ;  /* 0x0000002210107981 */ /* 0x000ea2000c1e1b00 */
[----:B------:R-:W-:-:S06]  /*5720*/  @P1 LEA.HI.X R9, R12, R9, R11, 0x3, P2 ;  /* 0x000000090c091211 */ /* 0x000fcc00010f1c0b */
[----:B------:R-:W3:Y:S01]  /*5730*/  @P1 LDG.E.64 R8, desc[UR34][R8.64] ;  /* 0x0000002208081981 */ /* 0x000ee2000c1e1b00 */
[----:B--2---:R-:W-:Y:S02]  /*5740*/  LOP3.LUT R20, R16, R20, RZ, 0xc0, !PT ;  /* 0x0000001410147212 */ /* 0x004fe400078ec0ff */
[----:B------:R-:W-:Y:S02]  /*5750*/  LOP3.LUT R3, R17, R3, RZ, 0xc0, !PT ;  /* 0x0000000311037212 */ /* 0x000fe400078ec0ff */
[----:B---3--:R-:W-:Y:S02]  /*5760*/  @P1 LOP3.LUT R20, R8, R20, RZ, 0xc0, !PT ;  /* 0x0000001408141212 */ /* 0x008fe400078ec0ff */
[----:B------:R-:W-:-:S07]  /*5770*/  @P1 LOP3.LUT R3, R9, R3, RZ, 0xc0, !PT ;  /* 0x0000000309031212 */ /* 0x000fce00078ec0ff */
.L_x_138:
[----:B------:R-:W0:Y:S01]  /*5780*/  LDCU.64 UR4, c[0x0][0x380] ;  /* 0x00007000ff0477ac */ /* 0x000e220008000a00 */
[----:B------:R-:W-:Y:S02]  /*5790*/  IMAD.MOV.U32 R8, RZ, RZ, R20 ;  /* 0x000000ffff087224 */ /* 0x000fe400078e0014 */
[----:B------:R-:W-:Y:S02]  /*57a0*/  IMAD.MOV.U32 R9, RZ, RZ, R3 ;  /* 0x000000ffff097224 */ /* 0x000fe400078e0003 */
[----:B------:R-:W-:Y:S02]  /*57b0*/  IMAD.MOV.U32 R3, RZ, RZ, RZ ;  /* 0x000000ffff037224 */ /* 0x000fe400078e00ff */
[----:B------:R-:W-:Y:S01]  /*57c0*/  IMAD.MOV.U32 R12, RZ, RZ, RZ ;  /* 0x000000ffff0c7224 */ /* 0x000fe200078e00ff */
[----:B0-----:R-:W-:-:S04]  /*57d0*/  LEA R10, P1, R14, UR4, 0x3 ;  /* 0x000000040e0a7c11 */ /* 0x001fc8000f8218ff */
[----:B------:R-:W-:Y:S02]  /*57e0*/  LEA.HI.X R11, R14, UR5, R15, 0x3, P1 ;  /* 0x000000050e0b7c11 */ /* 0x000fe400088f1c0f */
[----:B------:R-:W-:-:S03]  /*57f0*/  IADD3 R14, P1, PT, R21, R14, RZ ;  /* 0x0000000e150e7210 */ /* 0x000fc60007f3e0ff */
[----:B------:R0:W-:Y:S02]  /*5800*/  STG.E.64 desc[UR34][R10.64], R8 ;  /* 0x000000080a007986 */ /* 0x0001e4000c101b22 */
[----:B------:R-:W-:Y:S01]  /*5810*/  IMAD.X R15, RZ, RZ, R15, P1 ;  /* 0x000000ffff0f7224 */ /* 0x000fe200008e060f */
[----:B------:R-:W-:Y:S07]  /*5820*/  BRA.U !UP0, `(.L_x_141) ;  /* 0x0000001508387547 */ /* 0x000fee000b800000 */
[----:B------:R-:W-:Y:S02]  /*5830*/  HFMA2 R3, -RZ, RZ, 0, 0 ;  /* 0x00000000ff037431 */ /* 0x000fe400000001ff */
[----:B------:R-:W-:Y:S01]  /*5840*/  IMAD.MOV.U32 R0, RZ, RZ, RZ ;  /* 0x000000ffff007224 */ /* 0x000fe200078e00ff */
[----:B------:R-:W1:Y:S06]  /*5850*/  LDCU.64 UR4, c[0x0][0x390] ;  /* 0x00007200ff0477ac */ /* 0x000e6c0008000a00 */
.L_x_142:
[C---:B------:R-:W-:Y:S01]  /*5860*/  IMAD.SHL.U32 R20, R3.reuse, 0x4, RZ ;  /* 0x0000000403147824 */ /* 0x040fe200078e00ff */
[----:B0-----:R-:W-:-:S04]  /*5870*/  SHF.L.U64.HI R8, R3, 0x2, R0 ;  /* 0x0000000203087819 */ /* 0x001fc80000010200 */
[----:B-1----:R-:W-:-:S04]  /*5880*/  IADD3 R26, P1, PT, R20, UR4, RZ ;  /* 0x00000004141a7c10 */ /* 0x002fc8000ff3e0ff */
[----:B------:R-:W-:-:S05]  /*5890*/  IADD3.X R27, PT, PT, R8, UR5, RZ, P1, !PT ;  /* 0x00000005081b7c10 */ /* 0x000fca0008ffe4ff */
[----:B------:R-:W2:Y:S04]  /*58a0*/  LDG.E R23, desc[UR34][R26.64] ;  /* 0x000000221a177981 */ /* 0x000ea8000c1e1900 */
[----:B------:R-:W3:Y:S04]  /*58b0*/  LDG.E R22, desc[UR34][R26.64+0x4] ;  /* 0x000004221a167981 */ /* 0x000ee8000c1e1900 */
[----:B------:R-:W4:Y:S01]  /*58c0*/  LDG.E R19, desc[UR34][R26.64+0x8] ;  /* 0x000008221a137981 */ /* 0x000f22000c1e1900 */
[----:B------:R-:W-:-:S03]  /*58d0*/  IMAD.IADD R20, R1, 0x1, R20 ;  /* 0x0000000101147824 */ /* 0x000fc600078e0214 */
[----:B------:R-:W5:Y:S04]  /*58e0*/  LDG.E R18, desc[UR34][R26.64+0xc] ;  /* 0x00000c221a127981 */ /* 0x000f68000c1e1900 */
[----:B------:R-:W5:Y:S01]  /*58f0*/  LDL.64 R8, [R20] ;  /* 0x0000000014087983 */ /* 0x000f620000100a00 */
[----:B------:R-:W-:Y:S01]  /*5900*/  IMAD.MOV.U32 R12, RZ, RZ, RZ ;  /* 0x000000ffff0c7224 */ /* 0x000fe200078e00ff */
[----:B------:R-:W-:Y:S01]  /*5910*/  MOV R28, RZ ;  /* 0x000000ff001c7202 */ /* 0x000fe20000000f00 */
[----:B--2---:R-:W0:Y:S08]  /*5920*/  I2F.U32.RP R16, R23 ;  /* 0x0000001700107306 */ /* 0x004e300000209000 */
[----:B0-----:R-:W0:Y:S08]  /*5930*/  MUFU.RCP R16, R16 ;  /* 0x0000001000107308 */ /* 0x001e300000001000 */
[----:B---3--:R-:W1:Y:S08]  /*5940*/  I2F.U32.RP R17, R22 ;  /* 0x0000001600117306 */ /* 0x008e700000209000 */
[----:B----4-:R-:W2:Y:S01]  /*5950*/  I2F.U32.RP R24, R19 ;  /* 0x0000001300187306 */ /* 0x010ea20000209000 */
[----:B0-----:R-:W-:-:S07]  /*5960*/  VIADD R13, R16, 0xffffffe ;  /* 0x0ffffffe100d7836 */ /* 0x001fce0000000000 */
[----:B-1----:R-:W0:Y:S08]  /*5970*/  MUFU.RCP R17, R17 ;  /* 0x0000001100117308 */ /* 0x002e300000001000 */
[----:B------:R-:W1:Y:S01]  /*5980*/  F2I.FTZ.U32.TRUNC.NTZ R13, R13 ;  /* 0x0000000d000d7305 */ /* 0x000e62000021f000 */
[----:B------:R-:W-:-:S07]  /*5990*/  IMAD.MOV R25, RZ, RZ, -R23 ;  /* 0x000000ffff197224 */ /* 0x000fce00078e0a17 */
[----:B--2---:R2:W3:Y:S01]  /*59a0*/  MUFU.RCP R10, R24 ;  /* 0x00000018000a7308 */ /* 0x0044e20000001000 */
[----:B0-----:R-:W-:Y:S01]  /*59b0*/  IADD3 R11, PT, PT, R17, 0xffffffe, RZ ;  /* 0x0ffffffe110b7810 */ /* 0x001fe20007ffe0ff */
[----:B-1----:R-:W-:-:S06]  /*59c0*/  IMAD R25, R25, R13, RZ ;  /* 0x0000000d19197224 */ /* 0x002fcc00078e02ff */
[----:B------:R-:W0:Y:S01]  /*59d0*/  F2I.FTZ.U32.TRUNC.NTZ R11, R11 ;  /* 0x0000000b000b7305 */ /* 0x000e22000021f000 */
[----:B--2---:R-:W2:Y:S01]  /*59e0*/  LDG.E R24, desc[UR34][R26.64+0x14] ;  /* 0x000014221a187981 */ /* 0x004ea2000c1e1900 */
[----:B------:R-:W-:-:S03]  /*59f0*/  IMAD.HI.U32 R12, R13, R25, R12 ;  /* 0x000000190d0c7227 */ /* 0x000fc600078e000c */
[----:B------:R-:W4:Y:S01]  /*5a00*/  LDG.E R25, desc[UR34][R26.64+0x10] ;  /* 0x000010221a197981 */ /* 0x000f22000c1e1900 */
[----:B---3--:R-:W-:Y:S02]  /*5a10*/  VIADD R29, R10, 0xffffffe ;  /* 0x0ffffffe0a1d7836 */ /* 0x008fe40000000000 */
[----:B------:R-:W-:-:S04]  /*5a20*/  IMAD.MOV R13, RZ, RZ, -R22 ;  /* 0x000000ffff0d7224 */ /* 0x000fc800078e0a16 */
[----:B------:R-:W1:Y:S01]  /*5a30*/  F2I.FTZ.U32.TRUNC.NTZ R29, R29 ;  /* 0x0000001d001d7305 */ /* 0x000e62000021f000 */
[----:B0-----:R-:W-:Y:S02]  /*5a40*/  IMAD R13, R13, R11, RZ ;  /* 0x0000000b0d0d7224 */ /* 0x001fe400078e02ff */
[----:B------:R-:W-:-:S04]  /*5a50*/  IMAD.MOV.U32 R10, RZ, RZ, RZ ;  /* 0x000000ffff0a7224 */ /* 0x000fc800078e00ff */
[----:B------:R-:W-:-:S04]  /*5a60*/  IMAD.HI.U32 R13, R11, R13, R10 ;  /* 0x0000000d0b0d7227 */ /* 0x000fc800078e000a */
[----:B------:R-:W-:-:S04]  /*5a70*/  IMAD.MOV R11, RZ, RZ, -R19 ;  /* 0x000000ffff0b7224 */ /* 0x000fc800078e0a13 */
[----:B-1----:R-:W-:-:S04]  /*5a80*/  IMAD R11, R11, R29, RZ ;  /* 0x0000001d0b0b7224 */ /* 0x002fc800078e02ff */
[----:B------:R-:W-:Y:S02]  /*5a90*/  IMAD.HI.U32 R28, R29, R11, R28 ;  /* 0x0000000b1d1c7227 */ /* 0x000fe400078e001c */
[----:B------:R-:W3:Y:S02]  /*5aa0*/  LDL.64 R10, [R20+0x8] ;  /* 0x00000800140a7983 */ /* 0x000ee40000100a00 */
[----:B-----5:R-:W-:-:S04]  /*5ab0*/  IMAD R8, R21, 0x40, R8 ;  /* 0x0000004015087824 */ /* 0x020fc800078e0208 */
[----:B------:R-:W-:-:S04]  /*5ac0*/  IMAD.HI.U32 R12, R12, R8, RZ ;  /* 0x000000080c0c7227 */ /* 0x000fc800078e00ff */
[----:B------:R-:W-:-:S04]  /*5ad0*/  IMAD.MOV R12, RZ, RZ, -R12 ;  /* 0x000000ffff0c7224 */ /* 0x000fc800078e0a0c */
[----:B------:R-:W-:Y:S02]  /*5ae0*/  IMAD R12, R23, R12, R8 ;  /* 0x0000000c170c7224 */ /* 0x000fe400078e0208 */
[----:B------:R-:W0:Y:S03]  /*5af0*/  I2F.U32.RP R8, R18 ;  /* 0x0000001200087306 */ /* 0x000e260000209000 */
[----:B------:R-:W-:-:S05]  /*5b00*/  ISETP.GE.U32.AND P1, PT, R12, R23, PT ;  /* 0x000000170c00720c */ /* 0x000fca0003f26070 */
[----:B0-----:R-:W0:Y:S08]  /*5b10*/  MUFU.RCP R8, R8 ;  /* 0x0000000800087308 */ /* 0x001e300000001000 */
[----:B------:R-:W-:Y:S01]  /*5b20*/  @P1 IMAD.IADD R12, R12, 0x1, -R23 ;  /* 0x000000010c0c1824 */ /* 0x000fe200078e0a17 */
[----:B------:R-:W-:-:S04]  /*5b30*/  ISETP.NE.U32.AND P2, PT, R23, RZ, PT ;  /* 0x000000ff1700720c */ /* 0x000fc80003f45070 */
[----:B------:R-:W-:Y:S01]  /*5b40*/  ISETP.GE.U32.AND P1, PT, R12, R23, PT ;  /* 0x000000170c00720c */ /* 0x000fe20003f26070 */
[----:B0-----:R-:W-:-:S04]  /*5b50*/  VIADD R16, R8, 0xffffffe ;  /* 0x0ffffffe08107836 */ /* 0x001fc80000000000 */
[----:B------:R0:W1:Y:S08]  /*5b60*/  F2I.FTZ.U32.TRUNC.NTZ R17, R16 ;  /* 0x0000001000117305 */ /* 0x000070000021f000 */
[----:B------:R-:W-:Y:S01]  /*5b70*/  @P1 IMAD.IADD R12, R12, 0x1, -R23 ;  /* 0x000000010c0c1824 */ /* 0x000fe200078e0a17 */
[----:B------:R-:W-:Y:S02]  /*5b80*/  @!P2 LOP3.LUT R12, RZ, R23, RZ, 0x33, !PT ;  /* 0x00000017ff0ca212 */ /* 0x000fe400078e33ff */
[----:B------:R-:W-:Y:S01]  /*5b90*/  IADD3 R23, PT, PT, RZ, -R18, RZ ;  /* 0x80000012ff177210 */ /* 0x000fe20007ffe0ff */
[----:B0-----:R-:W-:-:S04]  /*5ba0*/  IMAD.MOV.U32 R16, RZ, RZ, RZ ;  /* 0x000000ffff107224 */ /* 0x001fc800078e00ff */
[----:B-1----:R-:W-:-:S04]  /*5bb0*/  IMAD R23, R23, R17, RZ ;  /* 0x0000001117177224 */ /* 0x002fc800078e02ff */
[----:B------:R-:W-:Y:S02]  /*5bc0*/  IMAD.HI.U32 R17, R17, R23, R16 ;  /* 0x0000001711117227 */ /* 0x000fe400078e0010 */
[----:B------:R-:W5:Y:S02]  /*5bd0*/  LDG.E R23, desc[UR34][R26.64+0x18] ;  /* 0x000018221a177981 */ /* 0x000f64000c1e1900 */
[----:B------:R-:W-:-:S04]  /*5be0*/  IMAD R9, R21, 0x40, R9 ;  /* 0x0000004015097824 */ /* 0x000fc800078e0209 */
[----:B------:R-:W-:-:S04]  /*5bf0*/  IMAD.HI.U32 R13, R13, R9, RZ ;  /* 0x000000090d0d7227 */ /* 0x000fc800078e00ff */
[----:B------:R-:W-:-:S04]  /*5c00*/  IMAD.MOV R13, RZ, RZ, -R13 ;  /* 0x000000ffff0d7224 */ /* 0x000fc800078e0a0d */
[----:B------:R-:W-:-:S05]  /*5c10*/  IMAD R13, R22, R13, R9 ;  /* 0x0000000d160d7224 */ /* 0x000fca00078e0209 */
[----:B------:R-:W-:Y:S02]  /*5c20*/  ISETP.GE.U32.AND P1, PT, R13, R22, PT ;  /* 0x000000160d00720c */ /* 0x000fe40003f26070 */
[----:B------:R-:W-:-:S11]  /*5c30*/  ISETP.NE.U32.AND P2, PT, R22, RZ, PT ;  /* 0x000000ff1600720c */ /* 0x000fd60003f45070 */
[----:B------:R-:W-:-:S05]  /*5c40*/  @P1 IMAD.IADD R13, R13, 0x1, -R22 ;  /* 0x000000010d0d1824 */ /* 0x000fca00078e0a16 */
[----:B------:R-:W-:-:S13]  /*5c50*/  ISETP.GE.U32.AND P1, PT, R13, R22, PT ;  /* 0x000000160d00720c */ /* 0x000fda0003f26070 */
[----:B------:R-:W-:Y:S01]  /*5c60*/  @P1 IMAD.IADD R13, R13, 0x1, -R22 ;  /* 0x000000010d0d1824 */ /* 0x000fe200078e0a16 */
[----:B------:R-:W-:Y:S02]  /*5c70*/  @!P2 LOP3.LUT R13, RZ, R22, RZ, 0x33, !PT ;  /* 0x00000016ff0da212 */ /* 0x000fe400078e33ff */
[----:B------:R-:W5:Y:S01]  /*5c80*/  LDG.E R22, desc[UR34][R26.64+0x1c] ;  /* 0x00001c221a167981 */ /* 0x000f62000c1e1900 */
[----:B------:R-:W-:Y:S01]  /*5c90*/  ISETP.NE.U32.AND P2, PT, R19, RZ, PT ;  /* 0x000000ff1300720c */ /* 0x000fe20003f45070 */
[----:B----4-:R-:W0:Y:S08]  /*5ca0*/  I2F.U32.RP R29, R25 ;  /* 0x00000019001d7306 */ /* 0x010e300000209000 */
[----:B0-----:R-:W0:Y:S01]  /*5cb0*/  MUFU.RCP R29, R29 ;  /* 0x0000001d001d7308 */ /* 0x001e220000001000 */
[----:B---3--:R-:W-:-:S02]  /*5cc0*/  IMAD R10, R21, 0x40, R10 ;  /* 0x00000040150a7824 */ /* 0x008fc400078e020a */
[----:B0-----:R-:W-:Y:S02]  /*5cd0*/  VIADD R8, R29, 0xffffffe ;  /* 0x0ffffffe1d087836 */ /* 0x001fe40000000000 */
[----:B------:R-:W-:-:S03]  /*5ce0*/  IMAD.HI.U32 R28, R28, R10, RZ ;  /* 0x0000000a1c1c7227 */ /* 0x000fc600078e00ff */
[----:B------:R0:W1:Y:S02]  /*5cf0*/  F2I.FTZ.U32.TRUNC.NTZ R9, R8 ;  /* 0x0000000800097305 */ /* 0x000064000021f000 */
[----:B------:R-:W-:-:S05]  /*5d00*/  IADD3 R28, PT, PT, -R28, RZ, RZ ;  /* 0x000000ff1c1c7210 */ /* 0x000fca0007ffe1ff */
[----:B------:R-:W-:Y:S02]  /*5d10*/  IMAD R16, R19, R28, R10 ;  /* 0x0000001c13107224 */ /* 0x000fe400078e020a */
[----:B------:R-:W-:Y:S02]  /*5d20*/  IMAD.MOV R10, RZ, RZ, -R25 ;  /* 0x000000ffff0a7224 */ /* 0x000fe400078e0a19 */
[----:B0-----:R-:W-:Y:S02]  /*5d30*/  IMAD.MOV.U32 R8, RZ, RZ, RZ ;  /* 0x000000ffff087224 */ /* 0x001fe400078e00ff */
[----:B-1----:R-:W-:-:S04]  /*5d40*/  IMAD R10, R10, R9, RZ ;  /* 0x000000090a0a7224 */ /* 0x002fc800078e02ff */
[----:B------:R-:W-:Y:S02]  /*5d50*/  IMAD.HI.U32 R10, R9, R10, R8 ;  /* 0x0000000a090a7227 */ /* 0x000fe400078e0008 */
[----:B--2---:R-:W0:Y:S08]  /*5d60*/  I2F.U32.RP R9, R24 ;  /* 0x0000001800097306 */ /* 0x004e300000209000 */
[----:B0-----:R-:W0:Y:S02]  /*5d70*/  MUFU.RCP R9, R9 ;  /* 0x0000000900097308 */ /* 0x001e240000001000 */
[----:B0-----:R-:W-:-:S06]  /*5d80*/  VIADD R29, R9, 0xffffffe ;  /* 0x0ffffffe091d7836 */ /* 0x001fcc0000000000 */
[----:B------:R-:W0:Y:S01]  /*5d90*/  F2I.FTZ.U32.TRUNC.NTZ R29, R29 ;  /* 0x0000001d001d7305 */ /* 0x000e22000021f000 */
[----:B------:R-:W-:Y:S02]  /*5da0*/  IMAD.MOV R9, RZ, RZ, -R24 ;  /* 0x000000ffff097224 */ /* 0x000fe400078e0a18 */
[----:B------:R-:W-:Y:S02]  /*5db0*/  IMAD.MOV.U32 R28, RZ, RZ, RZ ;  /* 0x000000ffff1c7224 */ /* 0x000fe400078e00ff */
[----:B0-----:R-:W-:-:S04]  /*5dc0*/  IMAD R9, R9, R29, RZ ;  /* 0x0000001d09097224 */ /* 0x001fc800078e02ff */
[----:B------:R-:W-:Y:S02]  /*5dd0*/  IMAD.HI.U32 R28, R29, R9, R28 ;  /* 0x000000091d1c7227 */ /* 0x000fe400078e001c */
[----:B------:R-:W2:Y:S01]  /*5de0*/  LDL.64 R8, [R20+0x10] ;  /* 0x0000100014087983 */ /* 0x000ea20000100a00 */
[----:B------:R-:W-:-:S13]  /*5df0*/  ISETP.GE.U32.AND P3, PT, R16, R19, PT ;  /* 0x000000131000720c */ /* 0x000fda0003f66070 */
[----:B------:R-:W-:-:S04]  /*5e00*/  @P3 IADD3 R16, PT, PT, -R19, R16, RZ ;  /* 0x0000001013103210 */ /* 0x000fc80007ffe1ff */
[----:B------:R-:W-:-:S13]  /*5e10*/  ISETP.GE.U32.AND P1, PT, R16, R19, PT ;  /* 0x000000131000720c */ /* 0x000fda0003f26070 */
[----:B------:R-:W-:Y:S01]  /*5e20*/  @P1 IMAD.IADD R16, R16, 0x1, -R19 ;  /* 0x0000000110101824 */ /* 0x000fe200078e0a13 */
[----:B------:R-:W-:Y:S02]  /*5e30*/  @!P2 LOP3.LUT R16, RZ, R19, RZ, 0x33, !PT ;  /* 0x00000013ff10a212 */ /* 0x000fe400078e33ff */
[----:B------:R-:W3:Y:S01]  /*5e40*/  LDG.E R19, desc[UR34][R26.64+0x20] ;  /* 0x000020221a137981 */ /* 0x000ee2000c1e1900 */
[----:B------:R-:W-:-:S04]  /*5e50*/  IMAD R11, R21, 0x40, R11 ;  /* 0x00000040150b7824 */ /* 0x000fc800078e020b */
[----:B------:R-:W-:-:S04]  /*5e60*/  IMAD.HI.U32 R17, R17, R11, RZ ;  /* 0x0000000b11117227 */ /* 0x000fc800078e00ff */
[----:B------:R-:W-:-:S04]  /*5e70*/  IMAD.MOV R17, RZ, RZ, -R17 ;  /* 0x000000ffff117224 */ /* 0x000fc800078e0a11 */
[C---:B------:R-:W-:Y:S02]  /*5e80*/  IMAD R17, R18.reuse, R17, R11 ;  /* 0x0000001112117224 */ /* 0x040fe400078e020b */
[----:B-----5:R-:W0:Y:S03]  /*5e90*/  I2F.U32.RP R11, R23 ;  /* 0x00000017000b7306 */ /* 0x020e260000209000 */
[----:B------:R-:W-:Y:S02]  /*5ea0*/  ISETP.GE.U32.AND P1, PT, R17, R18, PT ;  /* 0x000000121100720c */ /* 0x000fe40003f26070 */
[----:B------:R-:W-:-:S03]  /*5eb0*/  ISETP.NE.U32.AND P2, PT, R18, RZ, PT ;  /* 0x000000ff1200720c */ /* 0x000fc60003f45070 */
[----:B0-----:R-:W0:Y:S08]  /*5ec0*/  MUFU.RCP R11, R11 ;  /* 0x0000000b000b7308 */ /* 0x001e300000001000 */
[----:B------:R-:W-:-:S04]  /*5ed0*/  @P1 IADD3 R17, PT, PT, -R18, R17, RZ ;  /* 0x0000001112111210 */ /* 0x000fc80007ffe1ff */
[----:B------:R-:W-:Y:S01]  /*5ee0*/  ISETP.GE.U32.AND P1, PT, R17, R18, PT ;  /* 0x000000121100720c */ /* 0x000fe20003f26070 */
[----:B------:R1:W-:Y:S01]  /*5ef0*/  STL.64 [R20], R12 ;  /* 0x0000000c14007387 */ /* 0x0003e20000100a00 */
[----:B0-----:R-:W-:-:S11]  /*5f00*/  VIADD R11, R11, 0xffffffe ;  /* 0x0ffffffe0b0b7836 */ /* 0x001fd60000000000 */
[----:B------:R-:W-:Y:S01]  /*5f10*/  @P1 IMAD.IADD R17, R17, 0x1, -R18 ;  /* 0x0000000111111824 */ /* 0x000fe200078e0a12 */
[----:B------:R-:W-:Y:S01]  /*5f20*/  @!P2 LOP3.LUT R17, RZ, R18, RZ, 0x33, !PT ;  /* 0x00000012ff11a212 */ /* 0x000fe200078e33ff */
[----:B-1----:R-:W0:Y:S01]  /*5f30*/  F2I.FTZ.U32.TRUNC.NTZ R13, R11 ;  /* 0x0000000b000d7305 */ /* 0x002e22000021f000 */
[----:B------:R-:W4:Y:S01]  /*5f40*/  LDG.E R18, desc[UR34][R26.64+0x24] ;  /* 0x000024221a127981 */ /* 0x000f22000c1e1900 */
[----:B------:R-:W-:Y:S02]  /*5f50*/  IMAD.MOV R29, RZ, RZ, -R23 ;  /* 0x000000ffff1d7224 */ /* 0x000fe400078e0a17 */
[----:B------:R-:W-:Y:S02]  /*5f60*/  IMAD.MOV.U32 R12, RZ, RZ, RZ ;  /* 0x000000ffff0c7224 */ /* 0x000fe400078e00ff */
[----:B0-----:R-:W-:-:S04]  /*5f70*/  IMAD R29, R29, R13, RZ ;  /* 0x0000000d1d1d7224 */ /* 0x001fc800078e02ff */
[----:B------:R-:W-:Y:S02]  /*5f80*/  IMAD.HI.U32 R29, R13, R29, R12 ;  /* 0x0000001d0d1d7227 */ /* 0x000fe400078e000c */
[----:B------:R-:W5:Y:S04]  /*5f90*/  LDL.64 R12, [R20+0x18] ;  /* 0x00001800140c7983 */ /* 0x000f680000100a00 */
[----:B------:R0:W-:Y:S02]  /*5fa0*/  STL.64 [R20+0x8], R16 ;  /* 0x0000081014007387 */ /* 0x0001e40000100a00 */
[----:B0-----:R-:W-:Y:S02]  /*5fb0*/  IMAD.MOV R17, RZ, RZ, -R22 ;  /* 0x000000ffff117224 */ /* 0x001fe400078e0a16 */
[----:B--2---:R-:W-:-:S04]  /*5fc0*/  IMAD R8, R21, 0x40, R8 ;  /* 0x0000004015087824 */ /* 0x004fc800078e0208 */
[----:B------:R-:W-:-:S05]  /*5fd0*/  IMAD.HI.U32 R10, R10, R8, RZ ;  /* 0x000000080a0a7227 */ /* 0x000fca00078e00ff */
[----:B------:R-:W-:-:S05]  /*5fe0*/  IADD3 R10, PT, PT, -R10, RZ, RZ ;  /* 0x000000ff0a0a7210 */ /* 0x000fca0007ffe1ff */
[----:B------:R-:W-:Y:S02]  /*5ff0*/  IMAD R10, R25, R10, R8 ;  /* 0x0000000a190a7224 */ /* 0x000fe400078e0208 */
[----:B------:R-:W0:Y:S08]  /*6000*/  I2F.U32.RP R8, R22 ;  /* 0x0000001600087306 */ /* 0x000e300000209000 */
[----:B0-----:R-:W0:Y:S01]  /*6010*/  MUFU.RCP R8, R8 ;  /* 0x0000000800087308 */ /* 0x001e220000001000 */
[----:B------:R-:W-:-:S07]  /*6020*/  IMAD R11, R21, 0x40, R9 ;  /* 0x00000040150b7824 */ /* 0x000fce00078e0209 */
[----:B---3--:R-:W1:Y:S01]  /*6030*/  I2F.U32.RP R16, R19 ;  /* 0x0000001300107306 */ /* 0x008e620000209000 */
[----:B------:R-:W-:Y:S01]  /*6040*/  ISETP.GE.U32.AND P1, PT, R10, R25, PT ;  /* 0x000000190a00720c */ /* 0x000fe20003f26070 */
[----:B0-----:R-:W-:-:S06]  /*6050*/  VIADD R9, R8, 0xffffffe ;  /* 0x0ffffffe08097836 */ /* 0x001fcc0000000000 */
[----:B------:R-:W0:Y:S08]  /*6060*/  F2I.FTZ.U32.TRUNC.NTZ R9, R9 ;  /* 0x0000000900097305 */ /* 0x000e30000021f000 */
[----:B-1----:R-:W1:Y:S01]  /*6070*/  MUFU.RCP R16, R16 ;  /* 0x0000001000107308 */ /* 0x002e620000001000 */
[----:B------:R-:W-:Y:S01]  /*6080*/  MOV R8, RZ ;  /* 0x000000ff00087202 */ /* 0x000fe20000000f00 */
[----:B------:R-:W-:-:S02]  /*6090*/  @P1 IMAD.IADD R10, R10, 0x1, -R25 ;  /* 0x000000010a0a1824 */ /* 0x000fc400078e0a19 */
[----:B0-----:R-:W-:-:S03]  /*60a0*/  IMAD R17, R17, R9, RZ ;  /* 0x0000000911117224 */ /* 0x001fc600078e02ff */
[----:B------:R-:W-:Y:S02]  /*60b0*/  ISETP.GE.U32.AND P2, PT, R10, R25, PT ;  /* 0x000000190a00720c */ /* 0x000fe40003f46070 */
[----:B------:R-:W-:Y:S01]  /*60c0*/  ISETP.NE.U32.AND P1, PT, R25, RZ, PT ;  /* 0x000000ff1900720c */ /* 0x000fe20003f25070 */
[----:B------:R-:W-:-:S04]  /*60d0*/  IMAD.HI.U32 R17, R9, R17, R8 ;  /* 0x0000001109117227 */ /* 0x000fc800078e0008 */
[----:B-1----:R-:W-:-:S04]  /*60e0*/  VIADD R8, R16, 0xffffffe ;  /* 0x0ffffffe10087836 */ /* 0x002fc80000000000 */
[----:B------:R0:W1:Y:S02]  /*60f0*/  F2I.FTZ.U32.TRUNC.NTZ R9, R8 ;  /* 0x0000000800097305 */ /* 0x000064000021f000 */
[----:B------:R-:W-:Y:S02]  /*6100*/  @P2 IMAD.IADD R10, R10, 0x1, -R25 ;  /* 0x000000010a0a2824 */ /* 0x000fe400078e0a19 */
[----:B------:R-:W-:Y:S01]  /*6110*/  @!P1 LOP3.LUT R10, RZ, R25, RZ, 0x33, !PT ;  /* 0x00000019ff0a9212 */ /* 0x000fe200078e33ff */
[----:B------:R-:W-:Y:S01]  /*6120*/  IMAD.HI.U32 R28, R28, R11, RZ ;  /* 0x0000000b1c1c7227 */ /* 0x000fe200078e00ff */
[----:B------:R-:W-:-:S03]  /*6130*/  IADD3 R25, PT, PT, RZ, -R19, RZ ;  /* 0x80000013ff197210 */ /* 0x000fc60007ffe0ff */
[----:B------:R-:W-:Y:S02]  /*6140*/  IMAD.MOV R28, RZ, RZ, -R28 ;  /* 0x000000ffff1c7224 */ /* 0x000fe400078e0a1c */
[----:B0-----:R-:W-:Y:S02]  /*6150*/  IMAD.MOV.U32 R8, RZ, RZ, RZ ;  /* 0x000000ffff087224 */ /* 0x001fe400078e00ff */
[----:B------:R-:W-:Y:S02]  /*6160*/  IMAD R11, R24, R28, R11 ;  /* 0x0000001c180b7224 */ /* 0x000fe400078e020b */
[----:B-1----:R-:W-:-:S03]  /*6170*/  IMAD R25, R25, R9, RZ ;  /* 0x0000000919197224 */ /* 0x002fc600078e02ff */
[----:B------:R-:W-:Y:S01]  /*6180*/  ISETP.GE.U32.AND P3, PT, R11, R24, PT ;  /* 0x000000180b00720c */ /* 0x000fe20003f66070 */
[----:B------:R-:W-:Y:S02]  /*6190*/  IMAD.HI.U32 R28, R9, R25, R8 ;  /* 0x00000019091c7227 */ /* 0x000fe400078e0008 */
[----:B------:R-:W2:Y:S01]  /*61a0*/  LDL.64 R8, [R20+0x20] ;  /* 0x0000200014087983 */ /* 0x000ea20000100a00 */
[----:B----4-:R-:W0:Y:S01]  /*61b0*/  I2F.U32.RP R16, R18 ;  /* 0x0000001200107306 */ /* 0x010e220000209000 */
[----:B------:R-:W-:Y:S02]  /*61c0*/  ISETP.NE.U32.AND P2, PT, R24, RZ, PT ;  /* 0x000000ff1800720c */ /* 0x000fe40003f45070 */
[----:B------:R-:W3:Y:S06]  /*61d0*/  LDG.E R25, desc[UR34][R26.64+0x28] ;  /* 0x000028221a197981 */ /* 0x000eec000c1e1900 */
[----:B------:R-:W-:-:S05]  /*61e0*/  @P3 IMAD.IADD R11, R11, 0x1, -R24 ;  /* 0x000000010b0b3824 */ /* 0x000fca00078e0a18 */
[----:B------:R-:W-:Y:S01]  /*61f0*/  ISETP.GE.U32.AND P3, PT, R11, R24, PT ;  /* 0x000000180b00720c */ /* 0x000fe20003f66070 */
[----:B0-----:R-:W0:Y:S01]  /*6200*/  MUFU.RCP R16, R16 ;  /* 0x0000001000107308 */ /* 0x001e220000001000 */
[----:B-----5:R-:W-:-:S04]  /*6210*/  IMAD R12, R21, 0x40, R12 ;  /* 0x00000040150c7824 */ /* 0x020fc800078e020c */
[----:B------:R-:W-:-:S07]  /*6220*/  IMAD.HI.U32 R29, R29, R12, RZ ;  /* 0x0000000c1d1d7227 */ /* 0x000fce00078e00ff */
[----:B------:R-:W-:Y:S01]  /*6230*/  @P3 IMAD.IADD R11, R11, 0x1, -R24 ;  /* 0x000000010b0b3824 */ /* 0x000fe200078e0a18 */
[----:B------:R-:W-:Y:S02]  /*6240*/  @!P2 LOP3.LUT R11, RZ, R24, RZ, 0x33, !PT ;  /* 0x00000018ff0ba212 */ /* 0x000fe400078e33ff */
[----:B------:R-:W-:Y:S01]  /*6250*/  IADD3 R29, PT, PT, -R29, RZ, RZ ;  /* 0x000000ff1d1d7210 */ /* 0x000fe20007ffe1ff */
[----:B------:R-:W-:Y:S02]  /*6260*/  IMAD R24, R21, 0x40, R13 ;  /* 0x0000004015187824 */ /* 0x000fe400078e020d */
[----:B------:R0:W-:Y:S02]  /*6270*/  STL.64 [R20+0x10], R10 ;  /* 0x0000100a14007387 */ /* 0x0001e40000100a00 */
[----:B------:R-:W-:-:S04]  /*6280*/  IMAD.HI.U32 R17, R17, R24, RZ ;  /* 0x0000001811117227 */ /* 0x000fc800078e00ff */
[----:B0-----:R-:W-:Y:S02]  /*6290*/  VIADD R10, R16, 0xffffffe ;  /* 0x0ffffffe100a7836 */ /* 0x001fe40000000000 */
[----:B------:R-:W-:Y:S02]  /*62a0*/  IMAD R16, R23, R29, R12 ;  /* 0x0000001d17107224 */ /* 0x000fe400078e020c */
[----:B------:R-:W-:-:S03]  /*62b0*/  IMAD.MOV R17, RZ, RZ, -R17 ;  /* 0x000000ffff117224 */ /* 0x000fc600078e0a11 */
[----:B------:R-:W-:Y:S01]  /*62c0*/  ISETP.GE.U32.AND P1, PT, R16, R23, PT ;  /* 0x000000171000720c */ /* 0x000fe20003f26070 */
[----:B------:R-:W-:Y:S02]  /*62d0*/  IMAD R17, R22, R17, R24 ;  /* 0x0000001116117224 */ /* 0x000fe400078e0218 */
[----:B------:R-:W4:Y:S01]  /*62e0*/  LDG.E R24, desc[UR34][R26.64+0x2c] ;  /* 0x00002c221a187981 */ /* 0x000f22000c1e1900 */
[----:B------:R-:W-:-:S09]  /*62f0*/  ISETP.NE.U32.AND P2, PT, R23, RZ, PT ;  /* 0x000000ff1700720c */ /* 0x000fd20003f45070 */
[----:B------:R-:W-:-:S04]  /*6300*/  @P1 IADD3 R16, PT, PT, -R23, R16, RZ ;  /* 0x0000001017101210 */ /* 0x000fc80007ffe1ff */
[----:B------:R-:W-:-:S13]  /*6310*/  ISETP.GE.U32.AND P1, PT, R16, R23, PT ;  /* 0x000000171000720c */ /* 0x000fda0003f26070 */
[----:B------:R-:W-:Y:S01]  /*6320*/  @P1 IMAD.IADD R16, R16, 0x1, -R23 ;  /* 0x0000000110101824 */ /* 0x000fe200078e0a17 */
[----:B------:R-:W-:Y:S02]  /*6330*/  @!P2 LOP3.LUT R16, RZ, R23, RZ, 0x33, !PT ;  /* 0x00000017ff10a212 */ /* 0x000fe400078e33ff */
[----:B------:R-:W5:Y:S01]  /*6340*/  LDG.E R23, desc[UR34][R26.64+0x30] ;  /* 0x000030221a177981 */ /* 0x000f62000c1e1900 */
[----:B------:R-:W0:Y:S01]  /*6350*/  F2I.FTZ.U32.TRUNC.NTZ R13, R10 ;  /* 0x0000000a000d7305 */ /* 0x000e22000021f000 */
[----:B------:R-:W-:Y:S02]  /*6360*/  IMAD.MOV R11, RZ, RZ, -R18 ;  /* 0x000000ffff0b7224 */ /* 0x000fe400078e0a12 */
[----:B------:R-:W-:Y:S02]  /*6370*/  IMAD.MOV.U32 R12, RZ, RZ, RZ ;  /* 0x000000ffff0c7224 */ /* 0x000fe400078e00ff */
[----:B0-----:R-:W-:-:S04]  /*6380*/  IMAD R11, R11, R13, RZ ;  /* 0x0000000d0b0b7224 */ /* 0x001fc800078e02ff */
[----:B------:R-:W-:Y:S02]  /*6390*/  IMAD.HI.U32 R13, R13, R11, R12 ;  /* 0x0000000b0d0d7227 */ /* 0x000fe400078e000c */
[----:B------:R-:W5:Y:S01]  /*63a0*/  LDL.64 R10, [R20+0x28] ;  /* 0x00002800140a7983 */ /* 0x000f620000100a00 */
[----:B------:R-:W-:-:S13]  /*63b0*/  ISETP.GE.U32.AND P3, PT, R17, R22, PT ;  /* 0x000000161100720c */ /* 0x000fda0003f66070 */
[----:B------:R-:W-:-:S05]  /*63c0*/  @P3 IMAD.IADD R17, R17, 0x1, -R22 ;  /* 0x0000000111113824 */ /* 0x000fca00078e0a16 */
[----:B------:R-:W-:Y:S02]  /*63d0*/  ISETP.GE.U32.AND P1, PT, R17, R22, PT ;  /* 0x000000161100720c */ /* 0x000fe40003f26070 */
[----:B------:R-:W-:-:S11]  /*63e0*/  ISETP.NE.U32.AND P2, PT, R22, RZ, PT ;  /* 0x000000ff1600720c */ /* 0x000fd60003f45070 */
[----:B------:R-:W-:Y:S02]  /*63f0*/  @P1 IMAD.IADD R17, R17, 0x1, -R22 ;  /* 0x0000000111111824 */ /* 0x000fe400078e0a16 */
[----:B------:R-:W-:Y:S02]  /*6400*/  @!P2 LOP3.LUT R17, RZ, R22, RZ, 0x33, !PT ;  /* 0x00000016ff11a212 */ /* 0x000fe400078e33ff */
[----:B------:R-:W-:Y:S01]  /*6410*/  ISETP.NE.U32.AND P2, PT, R19, RZ, PT ;  /* 0x000000ff1300720c */ /* 0x000fe20003f45070 */
[----:B--2---:R-:W-:-:S04]  /*6420*/  IMAD R8, R21, 0x40, R8 ;  /* 0x0000004015087824 */ /* 0x004fc800078e0208 */
[----:B------:R-:W-:-:S05]  /*6430*/  IMAD.HI.U32 R28, R28, R8, RZ ;  /* 0x000000081c1c7227 */ /* 0x000fca00078e00ff */
[----:B------:R-:W-:-:S05]  /*6440*/  IADD3 R28, PT, PT, -R28, RZ, RZ ;  /* 0x000000ff1c1c7210 */ /* 0x000fca0007ffe1ff */
[----:B------:R-:W-:Y:S02]  /*6450*/  IMAD R12, R19, R28, R8 ;  /* 0x0000001c130c7224 */ /* 0x000fe400078e0208 */
[----:B---3--:R-:W0:Y:S03]  /*6460*/  I2F.U32.RP R8, R25 ;  /* 0x0000001900087306 */ /* 0x008e260000209000 */
[----:B------:R-:W-:-:S13]  /*6470*/  ISETP.GE.U32.AND P1, PT, R12, R19, PT ;  /* 0x000000130c00720c */ /* 0x000fda0003f26070 */
[----:B------:R-:W-:Y:S01]  /*6480*/  @P1 IMAD.IADD R12, R12, 0x1, -R19 ;  /* 0x000000010c0c1824 */ /* 0x000fe200078e0a13 */
[----:B0-----:R-:W0:Y:S04]  /*6490*/  MUFU.RCP R8, R8 ;  /* 0x0000000800087308 */ /* 0x001e280000001000 */
[----:B------:R-:W-:-:S13]  /*64a0*/  ISETP.GE.U32.AND P1, PT, R12, R19, PT ;  /* 0x000000130c00720c */ /* 0x000fda0003f26070 */
[----:B------:R-:W-:Y:S01]  /*64b0*/  @P1 IADD3 R12, PT, PT, -R19, R12, RZ ;  /* 0x0000000c130c1210 */ /* 0x000fe20007ffe1ff */
[----:B0-----:R-:W-:Y:S01]  /*64c0*/  VIADD R29, R8, 0xffffffe ;  /* 0x0ffffffe081d7836 */ /* 0x001fe20000000000 */
[----:B------:R-:W-:Y:S02]  /*64d0*/  @!P2 LOP3.LUT R12, RZ, R19, RZ, 0x33, !PT ;  /* 0x00000013ff0ca212 */ /* 0x000fe400078e33ff */
[----:B----4-:R-:W0:Y:S08]  /*64e0*/  I2F.U32.RP R19, R24 ;  /* 0x0000001800137306 */ /* 0x010e300000209000 */
[----:B------:R-:W1:Y:S01]  /*64f0*/  F2I.FTZ.U32.TRUNC.NTZ R29, R29 ;  /* 0x0000001d001d7305 */ /* 0x000e62000021f000 */
[----:B------:R-:W-:-:S07]  /*6500*/  IMAD.MOV R28, RZ, RZ, -R25 ;  /* 0x000000ffff1c7224 */ /* 0x000fce00078e0a19 */
[----:B0-----:R-:W0:Y:S01]  /*6510*/  MUFU.RCP R19, R19 ;  /* 0x0000001300137308 */ /* 0x001e220000001000 */
[----:B-1----:R-:W-:Y:S02]  /*6520*/  IMAD R22, R28, R29, RZ ;  /* 0x0000001d1c167224 */ /* 0x002fe400078e02ff */
[----:B------:R-:W-:-:S04]  /*6530*/  IMAD.MOV.U32 R28, RZ, RZ, RZ ;  /* 0x000000ffff1c7224 */ /* 0x000fc800078e00ff */
[----:B------:R-:W-:Y:S02]  /*6540*/  IMAD.HI.U32 R28, R29, R22, R28 ;  /* 0x000000161d1c7227 */ /* 0x000fe400078e001c */
[----:B-----5:R-:W1:Y:S02]  /*6550*/  I2F.U32.RP R22, R23 ;  /* 0x0000001700167306 */ /* 0x020e640000209000 */
[----:B------:R-:W-:Y:S02]  /*6560*/  IMAD R8, R21, 0x40, R9 ;  /* 0x0000004015087824 */ /* 0x000fe400078e0209 */
[----:B0-----:R-:W-:-:S06]  /*6570*/  VIADD R9, R19, 0xffffffe ;  /* 0x0ffffffe13097836 */ /* 0x001fcc0000000000 */
[----:B------:R-:W0:Y:S01]  /*6580*/  F2I.FTZ.U32.TRUNC.NTZ R9, R9 ;  /* 0x0000000900097305 */ /* 0x000e22000021f000 */
[----:B------:R-:W-:-:S07]  /*6590*/  IMAD.HI.U32 R13, R13, R8, RZ ;  /* 0x000000080d0d7227 */ /* 0x000fce00078e00ff */
[----:B-1----:R-:W1:Y:S01]  /*65a0*/  MUFU.RCP R22, R22 ;  /* 0x0000001600167308 */ /* 0x002e620000001000 */
[----:B------:R-:W-:Y:S01]  /*65b0*/  IMAD.MOV R13, RZ, RZ, -R13 ;  /* 0x000000ffff0d7224 */ /* 0x000fe200078e0a0d */
[----:B------:R-:W-:-:S03]  /*65c0*/  IADD3 R19, PT, PT, RZ, -R24, RZ ;  /* 0x80000018ff137210 */ /* 0x000fc60007ffe0ff */
[----:B------:R-:W-:Y:S02]  /*65d0*/  IMAD R13, R18, R13, R8 ;  /* 0x0000000d120d7224 */ /* 0x000fe400078e0208 */
[----:B0-----:R-:W-:Y:S02]  /*65e0*/  IMAD R19, R19, R9, RZ ;  /* 0x0000000913137224 */ /* 0x001fe400078e02ff */
[----:B------:R-:W-:-:S04]  /*65f0*/  IMAD.MOV.U32 R8, RZ, RZ, RZ ;  /* 0x000000ffff087224 */ /* 0x000fc800078e00ff */
[----:B------:R-:W-:-:S04]  /*6600*/  IMAD.HI.U32 R19, R9, R19, R8 ;  /* 0x0000001309137227 */ /* 0x000fc800078e0008 */
[----:B-1----:R-:W-:Y:S02]  /*6610*/  VIADD R8, R22, 0xffffffe ;  /* 0x0ffffffe16087836 */ /* 0x002fe40000000000 */
[----:B------:R-:W-:Y:S01]  /*6620*/  IMAD.MOV R29, RZ, RZ, -R23 ;  /* 0x000000ffff1d7224 */ /* 0x000fe200078e0a17 */
[----:B------:R-:W2:Y:S01]  /*6630*/  LDG.E R22, desc[UR34][R26.64+0x34] ;  /* 0x000034221a167981 */ /* 0x000ea2000c1e1900 */
[----:B------:R0:W1:Y:S02]  /*6640*/  F2I.FTZ.U32.TRUNC.NTZ R9, R8 ;  /* 0x0000000800097305 */ /* 0x000064000021f000 */
[----:B0-----:R-:W-:Y:S02]  /*6650*/  IMAD.MOV.U32 R8, RZ, RZ, RZ ;  /* 0x000000ffff087224 */ /* 0x001fe400078e00ff */
[----:B-1----:R-:W-:-:S04]  /*6660*/  IMAD R29, R29, R9, RZ ;  /* 0x000000091d1d7224 */ /* 0x002fc800078e02ff */
[----:B------:R-:W-:Y:S02]  /*6670*/  IMAD.HI.U32 R29, R9, R29, R8 ;  /* 0x0000001d091d7227 */ /* 0x000fe400078e0008 */
[----:B------:R-:W3:Y:S02]  /*6680*/  LDL.64 R8, [R20+0x30] ;  /* 0x0000300014087983 */ /* 0x000ee40000100a00 */
[----:B------:R-:W-:Y:S01]  /*6690*/  IMAD R10, R21, 0x40, R10 ;  /* 0x00000040150a7824 */ /* 0x000fe200078e020a */
[----:B------:R-:W-:-:S03]  /*66a0*/  ISETP.GE.U32.AND P1, PT, R13, R18, PT ;  /* 0x000000120d00720c */ /* 0x000fc60003f26070 */
[----:B------:R-:W-:-:S04]  /*66b0*/  IMAD.HI.U32 R28, R28, R10, RZ ;  /* 0x0000000a1c1c7227 */ /* 0x000fc800078e00ff */
[----:B------:R-:W-:-:S04]  /*66c0*/  IMAD.MOV R28, RZ, RZ, -R28 ;  /* 0x000000ffff1c7224 */ /* 0x000fc800078e0a1c */
[----:B------:R-:W-:Y:S02]  /*66d0*/  IMAD R10, R25, R28, R10 ;  /* 0x0000001c190a7224 */ /* 0x000fe400078e020a */
[----:B------:R-:W-:Y:S01]  /*66e0*/  @P1 IMAD.IADD R13, R13, 0x1, -R18 ;  /* 0x000000010d0d1824 */ /* 0x000fe200078e0a12 */
[----:B------:R-:W-:Y:S01]  /*66f0*/  ISETP.NE.U32.AND P2, PT, R18, RZ, PT ;  /* 0x000000ff1200720c */ /* 0x000fe20003f45070 */
[----:B------:R-:W4:Y:S01]  /*6700*/  LDG.E R28, desc[UR34][R26.64+0x3c] ;  /* 0x00003c221a1c7981 */ /* 0x000f22000c1e1900 */
[----:B------:R-:W-:Y:S02]  /*6710*/  ISETP.GE.U32.AND P3, PT, R10, R25, PT ;  /* 0x000000190a00720c */ /* 0x000fe40003f66070 */
[----:B------:R-:W-:-:S11]  /*6720*/  ISETP.GE.U32.AND P1, PT, R13, R18, PT ;  /* 0x000000120d00720c */ /* 0x000fd60003f26070 */
[----:B------:R-:W-:Y:S02]  /*6730*/  @P3 IADD3 R10, PT, PT, -R25, R10, RZ ;  /* 0x0000000a190a3210 */ /* 0x000fe40007ffe1ff */
[----:B------:R-:W-:Y:S01]  /*6740*/  @P1 IMAD.IADD R13, R13, 0x1, -R18 ;  /* 0x000000010d0d1824 */ /* 0x000fe200078e0a12 */
[----:B------:R-:W-:Y:S02]  /*6750*/  @!P2 LOP3.LUT R13, RZ, R18, RZ, 0x33, !PT ;  /* 0x00000012ff0da212 */ /* 0x000fe400078e33ff */
[----:B------:R-:W-:Y:S02]  /*6760*/  ISETP.GE.U32.AND P1, PT, R10, R25, PT ;  /* 0x000000190a00720c */ /* 0x000fe40003f26070 */
[----:B------:R-:W-:-:S11]  /*6770*/  ISETP.NE.U32.AND P2, PT, R25, RZ, PT ;  /* 0x000000ff1900720c */ /* 0x000fd60003f45070 */
[----:B------:R-:W-:Y:S02]  /*6780*/  @P1 IMAD.IADD R10, R10, 0x1, -R25 ;  /* 0x000000010a0a1824 */ /* 0x000fe400078e0a19 */
[----:B------:R-:W-:Y:S02]  /*6790*/  @!P2 LOP3.LUT R10, RZ, R25, RZ, 0x33, !PT ;  /* 0x00000019ff0aa212 */ /* 0x000fe400078e33ff */
[----:B------:R0:W5:Y:S01]  /*67a0*/  LDG.E R25, desc[UR34][R26.64+0x38] ;  /* 0x000038221a197981 */ /* 0x000162000c1e1900 */
[----:B------:R-:W-:-:S05]  /*67b0*/  LEA R11, R21, R11, 0x6 ;  /* 0x0000000b150b7211 */ /* 0x000fca00078e30ff */
[----:B------:R-:W-:-:S04]  /*67c0*/  IMAD.HI.U32 R19, R19, R11, RZ ;  /* 0x0000000b13137227 */ /* 0x000fc800078e00ff */
[----:B------:R-:W-:-:S04]  /*67d0*/  IMAD.MOV R19, RZ, RZ, -R19 ;  /* 0x000000ffff137224 */ /* 0x000fc800078e0a13 */
[C---:B------:R-:W-:Y:S02]  /*67e0*/  IMAD R11, R24.reuse, R19, R11 ;  /* 0x00000013180b7224 */ /* 0x040fe400078e020b */
[----:B------:R-:W4:Y:S03]  /*67f0*/  LDL.64 R18, [R20+0x38] ;  /* 0x0000380014127983 */ /* 0x000f260000100a00 */
[----:B------:R-:W-:Y:S02]  /*6800*/  ISETP.GE.U32.AND P1, PT, R11, R24, PT ;  /* 0x000000180b00720c */ /* 0x000fe40003f26070 */
[----:B------:R-:W-:-:S11]  /*6810*/  ISETP.NE.U32.AND P2, PT, R24, RZ, PT ;  /* 0x000000ff1800720c */ /* 0x000fd60003f45070 */
[----:B------:R-:W-:-:S05]  /*6820*/  @P1 IMAD.IADD R11, R11, 0x1, -R24 ;  /* 0x000000010b0b1824 */ /* 0x000fca00078e0a18 */
[----:B------:R-:W-:-:S13]  /*6830*/  ISETP.GE.U32.AND P1, PT, R11, R24, PT ;  /* 0x000000180b00720c */ /* 0x000fda0003f26070 */
[----:B------:R-:W-:Y:S01]  /*6840*/  @P1 IMAD.IADD R11, R11, 0x1, -R24 ;  /* 0x000000010b0b1824 */ /* 0x000fe200078e0a18 */
[----:B------:R-:W-:Y:S02]  /*6850*/  @!P2 LOP3.LUT R11, RZ, R24, RZ, 0x33, !PT ;  /* 0x00000018ff0ba212 */ /* 0x000fe400078e33ff */
[----:B------:R-:W-:Y:S01]  /*6860*/  ISETP.NE.U32.AND P2, PT, R23, RZ, PT ;  /* 0x000000ff1700720c */ /* 0x000fe20003f45070 */
[----:B--2---:R-:W1:Y:S01]  /*6870*/  I2F.U32.RP R24, R22 ;  /* 0x0000001600187306 */ /* 0x004e620000209000 */
[----:B---3--:R-:W-:-:S04]  /*6880*/  IMAD R8, R21, 0x40, R8 ;  /* 0x0000004015087824 */ /* 0x008fc800078e0208 */
[----:B------:R-:W-:-:S05]  /*6890*/  IMAD.HI.U32 R29, R29, R8, RZ ;  /* 0x000000081d1d7227 */ /* 0x000fca00078e00ff */
[----:B------:R-:W-:-:S05]  /*68a0*/  IADD3 R29, PT, PT, -R29, RZ, RZ ;  /* 0x000000ff1d1d7210 */ /* 0x000fca0007ffe1ff */
[----:B------:R-:W-:Y:S01]  /*68b0*/  IMAD R8, R23, R29, R8 ;  /* 0x0000001d17087224 */ /* 0x000fe200078e0208 */
[----:B-1----:R-:W0:Y:S04]  /*68c0*/  MUFU.RCP R24, R24 ;  /* 0x0000001800187308 */ /* 0x002e280000001000 */
[----:B------:R-:W-:-:S13]  /*68d0*/  ISETP.GE.U32.AND P1, PT, R8, R23, PT ;  /* 0x000000170800720c */ /* 0x000fda0003f26070 */
[----:B------:R-:W-:Y:S02]  /*68e0*/  @P1 IMAD.IADD R8, R8, 0x1, -R23 ;  /* 0x0000000108081824 */ /* 0x000fe400078e0a17 */
[----:B0-----:R-:W-:-:S03]  /*68f0*/  VIADD R26, R24, 0xffffffe ;  /* 0x0ffffffe181a7836 */ /* 0x001fc60000000000 */
[----:B------:R-:W-:Y:S01]  /*6900*/  ISETP.GE.U32.AND P1, PT, R8, R23, PT ;  /* 0x000000170800720c */ /* 0x000fe20003f26070 */
[----:B------:R0:W1:-:S12]  /*6910*/  F2I.FTZ.U32.TRUNC.NTZ R27, R26 ;  /* 0x0000001a001b7305 */ /* 0x000058000021f000 */
[----:B------:R-:W-:Y:S01]  /*6920*/  @P1 IMAD.IADD R8, R8, 0x1, -R23 ;  /* 0x0000000108081824 */ /* 0x000fe200078e0a17 */
[----:B------:R-:W-:Y:S01]  /*6930*/  @!P2 LOP3.LUT R8, RZ, R23, RZ, 0x33, !PT ;  /* 0x00000017ff08a212 */ /* 0x000fe200078e33ff */
[----:B------:R-:W-:Y:S01]  /*6940*/  IMAD.MOV R23, RZ, RZ, -R22 ;  /* 0x000000ffff177224 */ /* 0x000fe200078e0a16 */
[----:B0-----:R-:W-:-:S03]  /*6950*/  MOV R26, RZ ;  /* 0x000000ff001a7202 */ /* 0x001fc60000000f00 */
[----:B-1----:R-:W-:Y:S02]  /*6960*/  IMAD R23, R23, R27, RZ ;  /* 0x0000001b17177224 */ /* 0x002fe400078e02ff */
[----:B------:R-:W-:Y:S02]  /*6970*/  IMAD R9, R21, 0x40, R9 ;  /* 0x0000004015097824 */ /* 0x000fe400078e0209 */
[----:B------:R-:W-:Y:S02]  /*6980*/  IMAD.HI.U32 R24, R27, R23, R26 ;  /* 0x000000171b187227 */ /* 0x000fe400078e001a */
[----:B-----5:R-:W0:Y:S04]  /*6990*/  I2F.U32.RP R23, R25 ;  /* 0x0000001900177306 */ /* 0x020e280000209000 */
[----:B------:R-:W-:-:S04]  /*69a0*/  IMAD.HI.U32 R24, R24, R9, RZ ;  /* 0x0000000918187227 */ /* 0x000fc800078e00ff */
[----:B------:R-:W-:-:S04]  /*69b0*/  IMAD.MOV R24, RZ, RZ, -R24 ;  /* 0x000000ffff187224 */ /* 0x000fc800078e0a18 */
[----:B------:R-:W-:Y:S02]  /*69c0*/  IMAD R9, R22, R24, R9 ;  /* 0x0000001816097224 */ /* 0x000fe400078e0209 */
[----:B----4-:R-:W1:Y:S08]  /*69d0*/  I2F.U32.RP R24, R28 ;  /* 0x0000001c00187306 */ /* 0x010e700000209000 */
[----:B0-----:R-:W0:Y:S01]  /*69e0*/  MUFU.RCP R23, R23 ;  /* 0x0000001700177308 */ /* 0x001e220000001000 */
[----:B------:R-:W-:-:S07]  /*69f0*/  ISETP.GE.U32.AND P1, PT, R9, R22, PT ;  /* 0x000000160900720c */ /* 0x000fce0003f26070 */
[----:B-1----:R-:W1:Y:S01]  /*6a00*/  MUFU.RCP R24, R24 ;  /* 0x0000001800187308 */ /* 0x002e620000001000 */
[----:B0-----:R-:W-:-:S05]  /*6a10*/  VIADD R27, R23, 0xffffffe ;  /* 0x0ffffffe171b7836 */ /* 0x001fca0000000000 */
[----:B------:R-:W-:Y:S02]  /*6a20*/  @P1 IADD3 R9, PT, PT, -R22, R9, RZ ;  /* 0x0000000916091210 */ /* 0x000fe40007ffe1ff */
[----:B------:R-:W0:Y:S01]  /*6a30*/  F2I.FTZ.U32.TRUNC.NTZ R27, R27 ;  /* 0x0000001b001b7305 */ /* 0x000e22000021f000 */
[----:B-1----:R-:W-:Y:S01]  /*6a40*/  VIADD R23, R24, 0xffffffe ;  /* 0x0ffffffe18177836 */ /* 0x002fe20000000000 */
[----:B------:R-:W-:Y:S01]  /*6a50*/  ISETP.GE.U32.AND P1, PT, R9, R22, PT ;  /* 0x000000160900720c */ /* 0x000fe20003f26070 */
[----:B------:R-:W-:Y:S01]  /*6a60*/  IMAD.MOV R29, RZ, RZ, -R25 ;  /* 0x000000ffff1d7224 */ /* 0x000fe200078e0a19 */
[----:B------:R-:W-:-:S04]  /*6a70*/  ISETP.NE.U32.AND P2, PT, R22, RZ, PT ;  /* 0x000000ff1600720c */ /* 0x000fc80003f45070 */
[----:B------:R-:W1:Y:S01]  /*6a80*/  F2I.FTZ.U32.TRUNC.NTZ R23, R23 ;  /* 0x0000001700177305 */ /* 0x000e62000021f000 */
[----:B0-----:R-:W-:-:S04]  /*6a90*/  IMAD R29, R29, R27, RZ ;  /* 0x0000001b1d1d7224 */ /* 0x001fc800078e02ff */
[----:B------:R-:W-:-:S04]  /*6aa0*/  IMAD.HI.U32 R26, R27, R29, R26 ;  /* 0x0000001d1b1a7227 */ /* 0x000fc800078e001a */
[----:B------:R-:W-:Y:S02]  /*6ab0*/  IMAD.MOV R27, RZ, RZ, -R28 ;  /* 0x000000ffff1b7224 */ /* 0x000fe400078e0a1c */
[----:B------:R-:W-:Y:S01]  /*6ac0*/  @P1 IMAD.IADD R9, R9, 0x1, -R22 ;  /* 0x0000000109091824 */ /* 0x000fe200078e0a16 */
[----:B------:R-:W-:Y:S01]  /*6ad0*/  @!P2 LOP3.LUT R9, RZ, R22, RZ, 0x33, !PT ;  /* 0x00000016ff09a212 */ /* 0x000fe200078e33ff */
[----:B-1----:R-:W-:Y:S02]  /*6ae0*/  IMAD R27, R27, R23, RZ ;  /* 0x000000171b1b7224 */ /* 0x002fe400078e02ff */
[----:B------:R-:W-:Y:S01]  /*6af0*/  IMAD.MOV.U32 R22, RZ, RZ, RZ ;  /* 0x000000ffff167224 */ /* 0x000fe200078e00ff */
[C---:B------:R-:W-:Y:S01]  /*6b00*/  LEA R18, R21.reuse, R18, 0x6 ;  /* 0x0000001215127211 */ /* 0x040fe200078e30ff */
[----:B------:R-:W-:Y:S02]  /*6b10*/  IMAD R19, R21, 0x40, R19 ;  /* 0x0000004015137824 */ /* 0x000fe400078e0213 */
[----:B------:R-:W-:-:S04]  /*6b20*/  IMAD.HI.U32 R22, R23, R27, R22 ;  /* 0x0000001b17167227 */ /* 0x000fc800078e0016 */
[----:B------:R-:W-:-:S04]  /*6b30*/  IMAD.HI.U32 R26, R26, R18, RZ ;  /* 0x000000121a1a7227 */ /* 0x000fc800078e00ff */
[----:B------:R-:W-:-:S04]  /*6b40*/  IMAD.HI.U32 R22, R22, R19, RZ ;  /* 0x0000001316167227 */ /* 0x000fc800078e00ff */
[----:B------:R-:W-:Y:S02]  /*6b50*/  IMAD.MOV R26, RZ, RZ, -R26 ;  /* 0x000000ffff1a7224 */ /* 0x000fe400078e0a1a */
[----:B------:R-:W-:Y:S02]  /*6b60*/  IMAD.MOV R22, RZ, RZ, -R22 ;  /* 0x000000ffff167224 */ /* 0x000fe400078e0a16 */
[----:B------:R-:W-:Y:S02]  /*6b70*/  IMAD R18, R25, R26, R18 ;  /* 0x0000001a19127224 */ /* 0x000fe400078e0212 */
[----:B------:R-:W-:-:S03]  /*6b80*/  IMAD R19, R28, R22, R19 ;  /* 0x000000161c137224 */ /* 0x000fc600078e0213 */
[----:B------:R-:W-:Y:S02]  /*6b90*/  ISETP.GE.U32.AND P1, PT, R18, R25, PT ;  /* 0x000000191200720c */ /* 0x000fe40003f26070 */
[----:B------:R-:W-:Y:S02]  /*6ba0*/  ISETP.GE.U32.AND P2, PT, R19, R28, PT ;  /* 0x0000001c1300720c */ /* 0x000fe40003f46070 */
[----:B------:R-:W-:-:S09]  /*6bb0*/  ISETP.NE.U32.AND P4, PT, R28, RZ, PT ;  /* 0x000000ff1c00720c */ /* 0x000fd20003f85070 */
[--C-:B------:R-:W-:Y:S02]  /*6bc0*/  @P1 IMAD.IADD R18, R18, 0x1, -R25.reuse ;  /* 0x0000000112121824 */ /* 0x100fe400078e0a19 */
[----:B------:R-:W-:Y:S02]  /*6bd0*/  @P2 IADD3 R19, PT, PT, -R28, R19, RZ ;  /* 0x000000131c132210 */ /* 0x000fe40007ffe1ff */
[----:B------:R-:W-:Y:S02]  /*6be0*/  ISETP.NE.U32.AND P2, PT, R25, RZ, PT ;  /* 0x000000ff1900720c */ /* 0x000fe40003f45070 */
[CC--:B------:R-:W-:Y:S02]  /*6bf0*/  ISETP.GE.U32.AND P1, PT, R18.reuse, R25.reuse, PT ;  /* 0x000000191200720c */ /* 0x0c0fe40003f26070 */
[CC--:B------:R-:W-:Y:S01]  /*6c00*/  ISETP.GE.U32.AND P3, PT, R19.reuse, R28.reuse, PT ;  /* 0x0000001c1300720c */ /* 0x0c0fe20003f66070 */
[----:B------:R2:W-:Y:S04]  /*6c10*/  STL.64 [R20+0x18], R16 ;  /* 0x0000181014007387 */ /* 0x0005e80000100a00 */
[----:B------:R2:W-:Y:S06]  /*6c20*/  STL.64 [R20+0x20], R12 ;  /* 0x0000200c14007387 */ /* 0x0005ec0000100a00 */
[----:B------:R-:W-:Y:S01]  /*6c30*/  @P1 IMAD.IADD R18, R18, 0x1, -R25 ;  /* 0x0000000112121824 */ /* 0x000fe200078e0a19 */
[----:B------:R-:W-:Y:S01]  /*6c40*/  @!P2 LOP3.LUT R18, RZ, R25, RZ, 0x33, !PT ;  /* 0x00000019ff12a212 */ /* 0x000fe200078e33ff */
[----:B------:R-:W-:Y:S01]  /*6c50*/  @P3 IMAD.IADD R19, R19, 0x1, -R28 ;  /* 0x0000000113133824 */ /* 0x000fe200078e0a1c */
[----:B------:R-:W-:-:S02]  /*6c60*/  @!P4 LOP3.LUT R19, RZ, R28, RZ, 0x33, !PT ;  /* 0x0000001cff13c212 */ /* 0x000fc400078e33ff */
[----:B------:R-:W-:Y:S01]  /*6c70*/  IADD3 R3, P1, PT, R3, 0x10, RZ ;  /* 0x0000001003037810 */ /* 0x000fe20007f3e0ff */
[----:B------:R2:W-:Y:S04]  /*6c80*/  STL.64 [R20+0x28], R10 ;  /* 0x0000280a14007387 */ /* 0x0005e80000100a00 */
[----:B------:R2:W-:Y:S01]  /*6c90*/  STL.64 [R20+0x30], R8 ;  /* 0x0000300814007387 */ /* 0x0005e20000100a00 */
[----:B------:R-:W-:Y:S01]  /*6ca0*/  IMAD.X R0, RZ, RZ, R0, P1 ;  /* 0x000000ffff007224 */ /* 0x000fe200008e0600 */
[----:B------:R-:W-:Y:S02]  /*6cb0*/  ISETP.NE.U32.AND P1, PT, R3, UR28, PT ;  /* 0x0000001c03007c0c */ /* 0x000fe4000bf25070 */
[----:B------:R2:W-:Y:S02]  /*6cc0*/  STL.64 [R20+0x38], R18 ;  /* 0x0000381214007387 */ /* 0x0005e40000100a00 */
[----:B------:R-:W-:-:S13]  /*6cd0*/  ISETP.NE.AND.EX P1, PT, R0, UR37, PT, P1 ;  /* 0x0000002500007c0c */ /* 0x000fda000bf25310 */
[----:B--2---:R-:W-:Y:S05]  /*6ce0*/  @P1 BRA `(.L_x_142) ;  /* 0xffffffe800dc1947 */ /* 0x004fea000383ffff */
[----:B------:R-:W1:Y:S01]  /*6cf0*/  LDC R12, c[0x0][0x39c] ;  /* 0x0000e700ff0c7b82 */ /* 0x000e620000000800 */
[----:B------:R-:W-:-:S07]  /*6d00*/  IMAD.U32 R3, RZ, RZ, UR28 ;  /* 0x0000001cff037e24 */ /* 0x000fce000f8e00ff */
.L_x_141:
[----:B------:R-:W-:Y:S05]  /*6d10*/  @!P0 BRA `(.L_x_143) ;  /* 0x0000001800e48947 */ /* 0x000fea0003800000 */
[----:B------:R-:W-:Y:S02]  /*6d20*/  IADD3 R7, P1, PT, R7, -0x1, RZ ;  /* 0xffffffff07077810 */ /* 0x000fe40007f3e0ff */
[----:B------:R-:W-:Y:S02]  /*6d30*/  ISETP.NE.U32.AND P2, PT, R6, RZ, PT ;  /* 0x000000ff0600720c */ /* 0x000fe40003f45070 */
[----:B------:R-:W-:Y:S02]  /*6d40*/  ISETP.GE.U32.AND P0, PT, R7, 0x7, PT ;  /* 0x000000070700780c */ /* 0x000fe40003f06070 */
[----:B------:R-:W-:-:S04]  /*6d50*/  IADD3.X R0, PT, PT, RZ, -0x1, RZ, P1, !PT ;  /* 0xffffffffff007810 */ /* 0x000fc80000ffe4ff */
[----:B------:R-:W-:Y:S02]  /*6d60*/  ISETP.GE.U32.AND.EX P1, PT, R0, RZ, PT, P0 ;  /* 0x000000ff0000720c */ /* 0x000fe40003f26100 */
[----:B------:R-:W-:-:S11]  /*6d70*/  ISETP.NE.AND.EX P0, PT, RZ, RZ, PT, P2 ;  /* 0x000000ffff00720c */ /* 0x000fd60003f05320 */
[----:B------:R-:W-:Y:S05]  /*6d80*/  @!P1 BRA `(.L_x_144) ;  /* 0x0000000c00849947 */ /* 0x000fea0003800000 */
[----:B------:R-:W2:Y:S01]  /*6d90*/  LDCU.64 UR4, c[0x0][0x390] ;  /* 0x00007200ff0477ac */ /* 0x000ea20008000a00 */
[C---:B------:R-:W-:Y:S01]  /*6da0*/  IMAD.SHL.U32 R0, R3.reuse, 0x4, RZ ;  /* 0x0000000403007824 */ /* 0x040fe200078e00ff */
[----:B-1----:R-:W-:-:S04]  /*6db0*/  SHF.L.U64.HI R7, R3, 0x2, R12 ;  /* 0x0000000203077819 */ /* 0x002fc8000001020c */
[----:B--2---:R-:W-:-:S04]  /*6dc0*/  IADD3 R16, P1, PT, R0, UR4, RZ ;  /* 0x0000000400107c10 */ /* 0x004fc8000ff3e0ff */
[----:B------:R-:W-:-:S05]  /*6dd0*/  IADD3.X R17, PT, PT, R7, UR5, RZ, P1, !PT ;  /* 0x0000000507117c10 */ /* 0x000fca0008ffe4ff */
[----:B------:R-:W2:Y:S01]  /*6de0*/  LDG.E R16, desc[UR34][R16.64] ;  /* 0x0000002210107981 */ /* 0x000ea2000c1e1900 */
[----:B------:R-:W-:-:S05]  /*6df0*/  IMAD.IADD R13, R1, 0x1, R0 ;  /* 0x00000001010d7824 */ /* 0x000fca00078e0200 */
[----:B------:R-:W3:Y:S01]  /*6e00*/  LDL R12, [R13] ;  /* 0x000000000d0c7983 */ /* 0x000ee20000100800 */
[----:B------:R-:W-:-:S04]  /*6e10*/  IADD3 R6, P1, PT, R0, 0x4, RZ ;  /* 0x0000000400067810 */ /* 0x000fc80007f3e0ff */
[----:B0-----:R-:W-:Y:S02]  /*6e20*/  IADD3.X R11, PT, PT, RZ, R7, RZ, P1, !PT ;  /* 0x00000007ff0b7210 */ /* 0x001fe40000ffe4ff */
[----:B------:R-:W-:Y:S02]  /*6e30*/  LOP3.LUT R6, R6, 0xfffffffc, RZ, 0xc0, !PT ;  /* 0xfffffffc06067812 */ /* 0x000fe400078ec0ff */
[----:B------:R-:W-:Y:S02]  /*6e40*/  LOP3.LUT R11, R11, 0x3, RZ, 0xc0, !PT ;  /* 0x000000030b0b7812 */ /* 0x000fe400078ec0ff */
[----:B------:R-:W-:-:S04]  /*6e50*/  IADD3 R10, P1, PT, R6, UR4, RZ ;  /* 0x00000004060a7c10 */ /* 0x000fc8000ff3e0ff */
[----:B------:R-:W-:Y:S01]  /*6e60*/  IADD3.X R11, PT, PT, R11, UR5, RZ, P1, !PT ;  /* 0x000000050b0b7c10 */ /* 0x000fe20008ffe4ff */
[----:B--2---:R-:W0:Y:S01]  /*6e70*/  I2F.U32.RP R18, R16 ;  /* 0x0000001000127306 */ /* 0x004e220000209000 */
[----:B------:R-:W-:-:S07]  /*6e80*/  IMAD.MOV R17, RZ, RZ, -R16 ;  /* 0x000000ffff117224 */ /* 0x000fce00078e0a10 */
[----:B0-----:R-:W0:Y:S02]  /*6e90*/  MUFU.RCP R18, R18 ;  /* 0x0000001200127308 */ /* 0x001e240000001000 */
[----:B0-----:R-:W-:-:S06]  /*6ea0*/  VIADD R8, R18, 0xffffffe ;  /* 0x0ffffffe12087836 */ /* 0x001fcc0000000000 */
[----:B------:R0:W1:Y:S02]  /*6eb0*/  F2I.FTZ.U32.TRUNC.NTZ R9, R8 ;  /* 0x0000000800097305 */ /* 0x000064000021f000 */
[----:B0-----:R-:W-:Y:S02]  /*6ec0*/  IMAD.MOV.U32 R8, RZ, RZ, RZ ;  /* 0x000000ffff087224 */ /* 0x001fe400078e00ff */
[----:B-1----:R-:W-:-:S04]  /*6ed0*/  IMAD R17, R17, R9, RZ ;  /* 0x0000000911117224 */ /* 0x002fc800078e02ff */
[----:B------:R-:W-:-:S04]  /*6ee0*/  IMAD.HI.U32 R8, R9, R17, R8 ;  /* 0x0000001109087227 */ /* 0x000fc800078e0008 */
[----:B---3--:R-:W-:Y:S02]  /*6ef0*/  IMAD R9, R21, 0x40, R12 ;  /* 0x0000004015097824 */ /* 0x008fe400078e020c */
[----:B------:R0:W2:Y:S01]  /*6f00*/  LDG.E R12, desc[UR34][R10.64] ;  /* 0x000000220a0c7981 */ /* 0x0000a2000c1e1900 */
[----:B------:R-:W-:Y:S01]  /*6f10*/  ISETP.NE.U32.AND P2, PT, R16, RZ, PT ;  /* 0x000000ff1000720c */ /* 0x000fe20003f45070 */
[----:B------:R-:W-:-:S04]  /*6f20*/  IMAD.HI.U32 R8, R8, R9, RZ ;  /* 0x0000000908087227 */ /* 0x000fc800078e00ff */
[----:B------:R-:W-:Y:S02]  /*6f30*/  IMAD.MOV R8, RZ, RZ, -R8 ;  /* 0x000000ffff087224 */ /* 0x000fe400078e0a08 */
[----:B------:R-:W-:Y:S02]  /*6f40*/  IMAD.IADD R17, R1, 0x1, R6 ;  /* 0x0000000101117824 */ /* 0x000fe400078e0206 */
[----:B------:R-:W-:-:S05]  /*6f50*/  IMAD R19, R16, R8, R9 ;  /* 0x0000000810137224 */ /* 0x000fca00078e0209 */
[----:B------:R-:W-:-:S13]  /*6f60*/  ISETP.GE.U32.AND P1, PT, R19, R16, PT ;  /* 0x000000101300720c */ /* 0x000fda0003f26070 */
[----:B------:R-:W-:-:S05]  /*6f70*/  @P1 IMAD.IADD R19, R19, 0x1, -R16 ;  /* 0x0000000113131824 */ /* 0x000fca00078e0a10 */
[----:B------:R-:W-:-:S13]  /*6f80*/  ISETP.GE.U32.AND P1, PT, R19, R16, PT ;  /* 0x000000101300720c */ /* 0x000fda0003f26070 */
[----:B------:R-:W-:Y:S02]  /*6f90*/  @P1 IADD3 R19, PT, PT, -R16, R19, RZ ;  /* 0x0000001310131210 */ /* 0x000fe40007ffe1ff */
[----:B------:R-:W-:-:S05]  /*6fa0*/  @!P2 LOP3.LUT R19, RZ, R16, RZ, 0x33, !PT ;  /* 0x00000010ff13a212 */ /* 0x000fca00078e33ff */
[----:B------:R1:W-:Y:S04]  /*6fb0*/  STL [R13], R19 ;  /* 0x000000130d007387 */ /* 0x0003e80000100800 */
[----:B------:R-:W3:Y:S01]  /*6fc0*/  LDL R16, [R17] ;  /* 0x0000000011107983 */ /* 0x000ee20000100800 */
[----:B------:R-:W-:-:S04]  /*6fd0*/  IADD3 R6, P1, PT, R0, 0x8, RZ ;  /* 0x0000000800067810 */ /* 0x000fc80007f3e0ff */
[----:B------:R-:W-:Y:S01]  /*6fe0*/  LOP3.LUT R6, R6, 0xfffffffc, RZ, 0xc0, !PT ;  /* 0xfffffffc06067812 */ /* 0x000fe200078ec0ff */
[----:B0-----:R-:W-:-:S03]  /*6ff0*/  IMAD.X R11, RZ, RZ, R7, P1 ;  /* 0x000000ffff0b7224 */ /* 0x001fc600008e0607 */
[----:B------:R-:W-:Y:S02]  /*7000*/  IADD3 R10, P1, PT, R6, UR4, RZ ;  /* 0x00000004060a7c10 */ /* 0x000fe4000ff3e0ff */
[----:B------:R-:W-:-:S04]  /*7010*/  LOP3.LUT R11, R11, 0x3, RZ, 0xc0, !PT ;  /* 0x000000030b0b7812 */ /* 0x000fc800078ec0ff */
[----:B------:R-:W-:Y:S01]  /*7020*/  IADD3.X R11, PT, PT, R11, UR5, RZ, P1, !PT ;  /* 0x000000050b0b7c10 */ /* 0x000fe20008ffe4ff */
[----:B--2---:R-:W0:Y:S01]  /*7030*/  I2F.U32.RP R18, R12 ;  /* 0x0000000c00127306 */ /* 0x004e220000209000 */
[----:B------:R-:W-:-:S07]  /*7040*/  IMAD.MOV R23, RZ, RZ, -R12 ;  /* 0x000000ffff177224 */ /* 0x000fce00078e0a0c */
[----:B0-----:R-:W0:Y:S02]  /*7050*/  MUFU.RCP R18, R18 ;  /* 0x0000001200127308 */ /* 0x001e240000001000 */
[----:B0-----:R-:W-:-:S06]  /*7060*/  VIADD R8, R18, 0xffffffe ;  /* 0x0ffffffe12087836 */ /* 0x001fcc0000000000 */
[----:B------:R0:W1:Y:S02]  /*7070*/  F2I.FTZ.U32.TRUNC.NTZ R9, R8 ;  /* 0x0000000800097305 */ /* 0x000064000021f000 */
[----:B0-----:R-:W-:Y:S02]  /*7080*/  HFMA2 R8, -RZ, RZ, 0, 0 ;  /* 0x00000000ff087431 */ /* 0x001fe400000001ff */
[----:B-1----:R-:W-:-:S04]  /*7090*/  IMAD R13, R23, R9, RZ ;  /* 0x00000009170d7224 */ /* 0x002fc800078e02ff */
[----:B------:R-:W-:Y:S02]  /*70a0*/  IMAD.HI.U32 R8, R9, R13, R8 ;  /* 0x0000000d09087227 */ /* 0x000fe400078e0008 */
[----:B------:R0:W2:Y:S02]  /*70b0*/  LDG.E R13, desc[UR34][R10.64] ;  /* 0x000000220a0d7981 */ /* 0x0000a4000c1e1900 */
[----:B---3--:R-:W-:-:S04]  /*70c0*/  IMAD R9, R21, 0x40, R16 ;  /* 0x0000004015097824 */ /* 0x008fc800078e0210 */
[----:B------:R-:W-:-:S04]  /*70d0*/  IMAD.HI.U32 R8, R8, R9, RZ ;  /* 0x0000000908087227 */ /* 0x000fc800078e00ff */
[----:B------:R-:W-:-:S04]  /*70e0*/  IMAD.MOV R8, RZ, RZ, -R8 ;  /* 0x000000ffff087224 */ /* 0x000fc800078e0a08 */
[----:B------:R-:W-:-:S05]  /*70f0*/  IMAD R19, R12, R8, R9 ;  /* 0x000000080c137224 */ /* 0x000fca00078e0209 */
[----:B------:R-:W-:Y:S02]  /*7100*/  ISETP.GE.U32.AND P1, PT, R19, R12, PT ;  /* 0x0000000c1300720c */ /* 0x000fe40003f26070 */
[----:B------:R-:W-:-:S11]  /*7110*/  ISETP.NE.U32.AND P2, PT, R12, RZ, PT ;  /* 0x000000ff0c00720c */ /* 0x000fd60003f45070 */
[----:B------:R-:W-:-:S05]  /*7120*/  @P1 IMAD.IADD R19, R19, 0x1, -R12 ;  /* 0x0000000113131824 */ /* 0x000fca00078e0a0c */
[----:B------:R-:W-:Y:S02]  /*7130*/  ISETP.GE.U32.AND P1, PT, R19, R12, PT ;  /* 0x0000000c1300720c */ /* 0x000fe40003f26070 */
[----:B------:R-:W-:-:S11]  /*7140*/  IADD3 R16, PT, PT, R1, R6, RZ ;  /* 0x0000000601107210 */ /* 0x000fd60007ffe0ff */
[----:B------:R-:W-:Y:S01]  /*7150*/  @P1 IMAD.IADD R19, R19, 0x1, -R12 ;  /* 0x0000000113131824 */ /* 0x000fe200078e0a0c */
        /* <DEDUP_REMOVED lines=9> */
[----:B--2---:R-:W0:Y:S08]  /*71f0*/  I2F.U32.RP R18, R13 ;  /* 0x0000000d00127306 */ /* 0x004e300000209000 */
[----:B0-----:R-:W0:Y:S01]  /*7200*/  MUFU.RCP R18, R18 ;  /* 0x0000001200127308 */ /* 0x001e220000001000 */
[----:B------:R-:W-:-:S02]  /*7210*/  IMAD.MOV R23, RZ, RZ, -R13 ;  /* 0x000000ffff177224 */ /* 0x000fc400078e0a0d */
[----:B0-----:R-:W-:-:S05]  /*7220*/  VIADD R8, R18, 0xffffffe ;  /* 0x0ffffffe12087836 */ /* 0x001fca0000000000 */
[----:B------:R0:W1:Y:S02]  /*7230*/  F2I.FTZ.U32.TRUNC.NTZ R9, R8 ;  /* 0x0000000800097305 */ /* 0x000064000021f000 */
[----:B0-----:R-:W-:Y:S02]  /*7240*/  IMAD.MOV.U32 R8, RZ, RZ, RZ ;  /* 0x000000ffff087224 */ /* 0x001fe400078e00ff */
[----:B-1----:R-:W-:-:S04]  /*7250*/  IMAD R17, R23, R9, RZ ;  /* 0x0000000917117224 */ /* 0x002fc800078e02ff */
[----:B------:R-:W-:Y:S01]  /*7260*/  IMAD.HI.U32 R9, R9, R17, R8 ;  /* 0x0000001109097227 */ /* 0x000fe200078e0008 */
[----:B---3--:R-:W-:Y:S02]  /*7270*/  LEA R8, R21, R12, 0x6 ;  /* 0x0000000c15087211 */ /* 0x008fe400078e30ff */
[----:B------:R0:W2:Y:S03]  /*7280*/  LDG.E R12, desc[UR34][R10.64] ;  /* 0x000000220a0c7981 */ /* 0x0000a6000c1e1900 */
[----:B------:R-:W-:-:S04]  /*7290*/  IMAD.HI.U32 R9, R9, R8, RZ ;  /* 0x0000000809097227 */ /* 0x000fc800078e00ff */
[----:B------:R-:W-:-:S04]  /*72a0*/  IMAD.MOV R9, RZ, RZ, -R9 ;  /* 0x000000ffff097224 */ /* 0x000fc800078e0a09 */
[----:B------:R-:W-:-:S05]  /*72b0*/  IMAD R18, R13, R9, R8 ;  /* 0x000000090d127224 */ /* 0x000fca00078e0208 */
[----:B------:R-:W-:Y:S02]  /*72c0*/  ISETP.GE.U32.AND P1, PT, R18, R13, PT ;  /* 0x0000000d1200720c */ /* 0x000fe40003f26070 */
[----:B------:R-:W-:-:S11]  /*72d0*/  ISETP.NE.U32.AND P2, PT, R13, RZ, PT ;  /* 0x000000ff0d00720c */ /* 0x000fd60003f45070 */
[----:B------:R-:W-:-:S05]  /*72e0*/  @P1 IMAD.IADD R18, R18, 0x1, -R13 ;  /* 0x0000000112121824 */ /* 0x000fca00078e0a0d */
[----:B------:R-:W-:Y:S01]  /*72f0*/  ISETP.GE.U32.AND P1, PT, R18, R13, PT ;  /* 0x0000000d1200720c */ /* 0x000fe20003f26070 */
[----:B------:R-:W-:-:S12]  /*7300*/  IMAD.IADD R17, R1, 0x1, R6 ;  /* 0x0000000101117824 */ /* 0x000fd800078e0206 */
        /* <DEDUP_REMOVED lines=10> */
[----:B-1----:R-:W-:Y:S01]  /*73b0*/  IMAD.IADD R16, R1, 0x1, R6 ;  /* 0x0000000101107824 */ /* 0x002fe200078e0206 */
[----:B--2---:R-:W0:Y:S08]  /*73c0*/  I2F.U32.RP R13, R12 ;  /* 0x0000000c000d7306 */ /* 0x004e300000209000 */
[----:B0-----:R-:W0:Y:S01]  /*73d0*/  MUFU.RCP R13, R13 ;  /* 0x0000000d000d7308 */ /* 0x001e220000001000 */
[----:B------:R-:W-:Y:S01]  /*73e0*/  IMAD.MOV R19, RZ, RZ, -R12 ;  /* 0x000000ffff137224 */ /* 0x000fe200078e0a0c */
[----:B0-----:R-:W-:-:S02]  /*73f0*/  IADD3 R8, PT, PT, R13, 0xffffffe, RZ ;  /* 0x0ffffffe0d087810 */ /* 0x001fc40007ffe0ff */
[----:B------:R0:W2:Y:S04]  /*7400*/  LDG.E R13, desc[UR34][R10.64] ;  /* 0x000000220a0d7981 */ /* 0x0000a8000c1e1900 */
[----:B------:R1:W4:Y:S02]  /*7410*/  F2I.FTZ.U32.TRUNC.NTZ R9, R8 ;  /* 0x0000000800097305 */ /* 0x000324000021f000 */
[----:B-1----:R-:W-:Y:S02]  /*7420*/  IMAD.MOV.U32 R8, RZ, RZ, RZ ;  /* 0x000000ffff087224 */ /* 0x002fe400078e00ff */
[----:B----4-:R-:W-:-:S04]  /*7430*/  IMAD R19, R19, R9, RZ ;  /* 0x0000000913137224 */ /* 0x010fc800078e02ff */
[----:B------:R-:W-:-:S04]  /*7440*/  IMAD.HI.U32 R8, R9, R19, R8 ;  /* 0x0000001309087227 */ /* 0x000fc800078e0008 */
[----:B---3--:R-:W-:-:S04]  /*7450*/  IMAD R9, R21, 0x40, R20 ;  /* 0x0000004015097824 */ /* 0x008fc800078e0214 */
[----:B------:R-:W-:-:S05]  /*7460*/  IMAD.HI.U32 R8, R8, R9, RZ ;  /* 0x0000000908087227 */ /* 0x000fca00078e00ff */
[----:B------:R-:W-:-:S05]  /*7470*/  IADD3 R8, PT, PT, -R8, RZ, RZ ;  /* 0x000000ff08087210 */ /* 0x000fca0007ffe1ff */
[----:B------:R-:W-:-:S05]  /*7480*/  IMAD R19, R12, R8, R9 ;  /* 0x000000080c137224 */ /* 0x000fca00078e0209 */
[----:B------:R-:W-:Y:S02]  /*7490*/  ISETP.GE.U32.AND P1, PT, R19, R12, PT ;  /* 0x0000000c1300720c */ /* 0x000fe40003f26070 */
[----:B------:R-:W-:-:S11]  /*74a0*/  ISETP.NE.U32.AND P2, PT, R12, RZ, PT ;  /* 0x000000ff0c00720c */ /* 0x000fd60003f45070 */
[----:B------:R-:W-:-:S05]  /*74b0*/  @P1 IMAD.IADD R19, R19, 0x1, -R12 ;  /* 0x0000000113131824 */ /* 0x000fca00078e0a0c */
[----:B------:R-:W-:-:S13]  /*74c0*/  ISETP.GE.U32.AND P1, PT, R19, R12, PT ;  /* 0x0000000c1300720c */ /* 0x000fda0003f26070 */
        /* <DEDUP_REMOVED lines=12> */
[----:B------:R-:W-:Y:S01]  /*7590*/  IADD3 R23, PT, PT, RZ, -R13, RZ ;  /* 0x8000000dff177210 */ /* 0x000fe20007ffe0ff */
[----:B0-----:R-:W-:-:S06]  /*75a0*/  VIADD R8, R18, 0xffffffe ;  /* 0x0ffffffe12087836 */ /* 0x001fcc0000000000 */
[----:B------:R0:W1:Y:S02]  /*75b0*/  F2I.FTZ.U32.TRUNC.NTZ R9, R8 ;  /* 0x0000000800097305 */ /* 0x000064000021f000 */
[----:B0-----:R-:W-:Y:S02]  /*75c0*/  IMAD.MOV.U32 R8, RZ, RZ, RZ ;  /* 0x000000ffff087224 */ /* 0x001fe400078e00ff */
[----:B-1----:R-:W-:-:S04]  /*75d0*/  IMAD R17, R23, R9, RZ ;  /* 0x0000000917117224 */ /* 0x002fc800078e02ff */
[----:B------:R-:W-:-:S04]  /*75e0*/  IMAD.HI.U32 R9, R9, R17, R8 ;  /* 0x0000001109097227 */ /* 0x000fc800078e0008 */
[----:B---3--:R-:W-:Y:S02]  /*75f0*/  IMAD R8, R21, 0x40, R12 ;  /* 0x0000004015087824 */ /* 0x008fe400078e020c */
[----:B------:R0:W2:Y:S02]  /*7600*/  LDG.E R12, desc[UR34][R10.64] ;  /* 0x000000220a0c7981 */ /* 0x0000a4000c1e1900 */
[----:B------:R-:W-:-:S04]  /*7610*/  IMAD.HI.U32 R9, R9, R8, RZ ;  /* 0x0000000809097227 */ /* 0x000fc800078e00ff */
[----:B------:R-:W-:-:S04]  /*7620*/  IMAD.MOV R9, RZ, RZ, -R9 ;  /* 0x000000ffff097224 */ /* 0x000fc800078e0a09 */
[----:B------:R-:W-:-:S05]  /*7630*/  IMAD R18, R13, R9, R8 ;  /* 0x000000090d127224 */ /* 0x000fca00078e0208 */
[----:B------:R-:W-:Y:S02]  /*7640*/  ISETP.GE.U32.AND P1, PT, R18, R13, PT ;  /* 0x0000000d1200720c */ /* 0x000fe40003f26070 */
[----:B------:R-:W-:-:S11]  /*7650*/  ISETP.NE.U32.AND P2, PT, R13, RZ, PT ;  /* 0x000000ff0d00720c */ /* 0x000fd60003f45070 */
[----:B------:R-:W-:-:S04]  /*7660*/  @P1 IADD3 R18, PT, PT, -R13, R18, RZ ;  /* 0x000000120d121210 */ /* 0x000fc80007ffe1ff */
[----:B------:R-:W-:-:S13]  /*7670*/  ISETP.GE.U32.AND P1, PT, R18, R13, PT ;  /* 0x0000000d1200720c */ /* 0x000fda0003f26070 */
[----:B------:R-:W-:Y:S01]  /*7680*/  @P1 IMAD.IADD R18, R18, 0x1, -R13 ;  /* 0x0000000112121824 */ /* 0x000fe200078e0a0d */
[----:B------:R-:W-:Y:S01]  /*7690*/  @!P2 LOP3.LUT R18, RZ, R13, RZ, 0x33, !PT ;  /* 0x0000000dff12a212 */ /* 0x000fe200078e33ff */
[----:B------:R-:W-:-:S04]  /*76a0*/  IMAD.IADD R13, R1, 0x1, R6 ;  /* 0x00000001010d7824 */ /* 0x000fc800078e0206 */
[----:B------:R1:W-:Y:S04]  /*76b0*/  STL [R16], R18 ;  /* 0x0000001210007387 */ /* 0x0003e80000100800 */
[----:B------:R-:W3:Y:S01]  /*76c0*/  LDL R20, [R13] ;  /* 0x000000000d147983 */ /* 0x000ee20000100800 */
[----:B------:R-:W-:-:S04]  /*76d0*/  IADD3 R6, P1, PT, R0, 0x18, RZ ;  /* 0x0000001800067810 */ /* 0x000fc80007f3e0ff */
[----:B0-----:R-:W-:Y:S02]  /*76e0*/  IADD3.X R11, PT, PT, RZ, R7, RZ, P1, !PT ;  /* 0x00000007ff0b7210 */ /* 0x001fe40000ffe4ff */
[----:B------:R-:W-:Y:S02]  /*76f0*/  LOP3.LUT R6, R6, 0xfffffffc, RZ, 0xc0, !PT ;  /* 0xfffffffc06067812 */ /* 0x000fe400078ec0ff */
[----:B------:R-:W-:Y:S02]  /*7700*/  LOP3.LUT R11, R11, 0x3, RZ, 0xc0, !PT ;  /* 0x000000030b0b7812 */ /* 0x000fe400078ec0ff */
[----:B------:R-:W-:-:S04]  /*7710*/  IADD3 R10, P1, PT, R6, UR4, RZ ;  /* 0x00000004060a7c10 */ /* 0x000fc8000ff3e0ff */
[----:B------:R-:W-:-:S05]  /*7720*/  IADD3.X R11, PT, PT, R11, UR5, RZ, P1, !PT ;  /* 0x000000050b0b7c10 */ /* 0x000fca0008ffe4ff */
[----:B------:R-:W4:Y:S01]  /*7730*/  LDG.E R10, desc[UR34][R10.64] ;  /* 0x000000220a0a7981 */ /* 0x000f22000c1e1900 */
[----:B--2---:R-:W0:Y:S08]  /*7740*/  I2F.U32.RP R17, R12 ;  /* 0x0000000c00117306 */ /* 0x004e300000209000 */
[----:B0-----:R-:W0:Y:S01]  /*7750*/  MUFU.RCP R17, R17 ;  /* 0x0000001100117308 */ /* 0x001e220000001000 */
[----:B------:R-:W-:-:S02]  /*7760*/  IMAD.MOV R19, RZ, RZ, -R12 ;  /* 0x000000ffff137224 */ /* 0x000fc400078e0a0c */
[----:B0-----:R-:W-:-:S05]  /*7770*/  VIADD R8, R17, 0xffffffe ;  /* 0x0ffffffe11087836 */ /* 0x001fca0000000000 */
[----:B------:R0:W2:Y:S02]  /*7780*/  F2I.FTZ.U32.TRUNC.NTZ R9, R8 ;  /* 0x0000000800097305 */ /* 0x0000a4000021f000 */
[----:B0-----:R-:W-:Y:S02]  /*7790*/  IMAD.MOV.U32 R8, RZ, RZ, RZ ;  /* 0x000000ffff087224 */ /* 0x001fe400078e00ff */
[----:B--2---:R-:W-:-:S04]  /*77a0*/  IMAD R19, R19, R9, RZ ;  /* 0x0000000913137224 */ /* 0x004fc800078e02ff */
[----:B------:R-:W-:-:S04]  /*77b0*/  IMAD.HI.U32 R8, R9, R19, R8 ;  /* 0x0000001309087227 */ /* 0x000fc800078e0008 */
[----:B---3--:R-:W-:-:S04]  /*77c0*/  IMAD R9, R21, 0x40, R20 ;  /* 0x0000004015097824 */ /* 0x008fc800078e0214 */
[----:B------:R-:W-:-:S04]  /*77d0*/  IMAD.HI.U32 R8, R8, R9, RZ ;  /* 0x0000000908087227 */ /* 0x000fc800078e00ff */
[----:B------:R-:W-:-:S04]  /*77e0*/  IMAD.MOV R8, RZ, RZ, -R8 ;  /* 0x000000ffff087224 */ /* 0x000fc800078e0a08 */
[----:B------:R-:W-:-:S05]  /*77f0*/  IMAD R17, R12, R8, R9 ;  /* 0x000000080c117224 */ /* 0x000fca00078e0209 */
[----:B------:R-:W-:Y:S02]  /*7800*/  ISETP.GE.U32.AND P1, PT, R17, R12, PT ;  /* 0x0000000c1100720c */ /* 0x000fe40003f26070 */
[----:B------:R-:W-:-:S11]  /*7810*/  ISETP.NE.U32.AND P2, PT, R12, RZ, PT ;  /* 0x000000ff0c00720c */ /* 0x000fd60003f45070 */
[----:B------:R-:W-:-:S05]  /*7820*/  @P1 IMAD.IADD R17, R17, 0x1, -R12 ;  /* 0x0000000111111824 */ /* 0x000fca00078e0a0c */
[----:B------:R-:W-:-:S13]  /*7830*/  ISETP.GE.U32.AND P1, PT, R17, R12, PT ;  /* 0x0000000c1100720c */ /* 0x000fda0003f26070 */
[----:B------:R-:W-:Y:S02]  /*7840*/  @P1 IADD3 R17, PT, PT, -R12, R17, RZ ;  /* 0x000000110c111210 */ /* 0x000fe40007ffe1ff */
[----:B------:R-:W-:Y:S01]  /*7850*/  @!P2 LOP3.LUT R17, RZ, R12, RZ, 0x33, !PT ;  /* 0x0000000cff11a212 */ /* 0x000fe200078e33ff */
[----:B------:R-:W-:-:S04]  /*7860*/  IMAD.IADD R12, R1, 0x1, R6 ;  /* 0x00000001010c7824 */ /* 0x000fc800078e0206 */
[----:B------:R0:W-:Y:S04]  /*7870*/  STL [R13], R17 ;  /* 0x000000110d007387 */ /* 0x0001e80000100800 */
[----:B-1----:R-:W2:Y:S01]  /*7880*/  LDL R16, [R12] ;  /* 0x000000000c107983 */ /* 0x002ea20000100800 */
[----:B----4-:R-:W1:Y:S08]  /*7890*/  I2F.U32.RP R11, R10 ;  /* 0x0000000a000b7306 */ /* 0x010e700000209000 */
[----:B-1----:R-:W1:Y:S01]  /*78a0*/  MUFU.RCP R11, R11 ;  /* 0x0000000b000b7308 */ /* 0x002e620000001000 */
[----:B------:R-:W-:-:S04]  /*78b0*/  IADD3 R0, P1, PT, R0, 0x1c, RZ ;  /* 0x0000001c00007810 */ /* 0x000fc80007f3e0ff */
[----:B------:R-:W-:Y:S01]  /*78c0*/  LOP3.LUT R0, R0, 0xfffffffc, RZ, 0xc0, !PT ;  /* 0xfffffffc00007812 */ /* 0x000fe200078ec0ff */
[----:B------:R-:W-:Y:S02]  /*78d0*/  IMAD.X R7, RZ, RZ, R7, P1 ;  /* 0x000000ffff077224 */ /* 0x000fe400008e0607 */
[----:B-1----:R-:W-:-:S04]  /*78e0*/  VIADD R8, R11, 0xffffffe ;  /* 0x0ffffffe0b087836 */ /* 0x002fc80000000000 */
[----:B------:R1:W0:Y:S01]  /*78f0*/  F2I.FTZ.U32.TRUNC.NTZ R9, R8 ;  /* 0x0000000800097305 */ /* 0x000222000021f000 */
[----:B------:R-:W-:Y:S01]  /*7900*/  LOP3.LUT R7, R7, 0x3, RZ, 0xc0, !PT ;  /* 0x0000000307077812 */ /* 0x000fe200078ec0ff */
[----:B------:R-:W-:Y:S01]  /*7910*/  IMAD.MOV R19, RZ, RZ, -R10 ;  /* 0x000000ffff137224 */ /* 0x000fe200078e0a0a */
[----:B------:R-:W-:-:S04]  /*7920*/  IADD3 R6, P1, PT, R0, UR4, RZ ;  /* 0x0000000400067c10 */ /* 0x000fc8000ff3e0ff */
[----:B------:R-:W-:Y:S02]  /*7930*/  IADD3.X R7, PT, PT, R7, UR5, RZ, P1, !PT ;  /* 0x0000000507077c10 */ /* 0x000fe40008ffe4ff */
[----:B-1----:R-:W-:-:S03]  /*7940*/  MOV R8, RZ ;  /* 0x000000ff00087202 */ /* 0x002fc60000000f00 */
[----:B------:R-:W3:Y:S01]  /*7950*/  LDG.E R6, desc[UR34][R6.64] ;  /* 0x0000002206067981 */ /* 0x000ee2000c1e1900 */
[----:B0-----:R-:W-:-:S04]  /*7960*/  IMAD R13, R19, R9, RZ ;  /* 0x00000009130d7224 */ /* 0x001fc800078e02ff */
[----:B------:R-:W-:Y:S01]  /*7970*/  IMAD.HI.U32 R8, R9, R13, R8 ;  /* 0x0000000d09087227 */ /* 0x000fe200078e0008 */
[----:B------:R-:W-:Y:S02]  /*7980*/  ISETP.NE.U32.AND P2, PT, R10, RZ, PT ;  /* 0x000000ff0a00720c */ /* 0x000fe40003f45070 */
[----:B------:R-:W-:Y:S01]  /*7990*/  IADD3 R18, PT, PT, R1, R0, RZ ;  /* 0x0000000001127210 */ /* 0x000fe20007ffe0ff */
[----:B--2---:R-:W-:-:S04]  /*79a0*/  IMAD R9, R21, 0x40, R16 ;  /* 0x0000004015097824 */ /* 0x004fc800078e0210 */
[----:B------:R-:W-:-:S04]  /*79b0*/  IMAD.HI.U32 R8, R8, R9, RZ ;  /* 0x0000000908087227 */ /* 0x000fc800078e00ff */
[----:B------:R-:W-:-:S04]  /*79c0*/  IMAD.MOV R8, RZ, RZ, -R8 ;  /* 0x000000ffff087224 */ /* 0x000fc800078e0a08 */
[----:B------:R-:W-:-:S05]  /*79d0*/  IMAD R11, R10, R8, R9 ;  /* 0x000000080a0b7224 */ /* 0x000fca00078e0209 */
[----:B------:R-:W-:-:S13]  /*79e0*/  ISETP.GE.U32.AND P1, PT, R11, R10, PT ;  /* 0x0000000a0b00720c */ /* 0x000fda0003f26070 */
[----:B------:R-:W-:-:S05]  /*79f0*/  @P1 IMAD.IADD R11, R11, 0x1, -R10 ;  /* 0x000000010b0b1824 */ /* 0x000fca00078e0a0a */
[----:B------:R-:W-:-:S13]  /*7a00*/  ISETP.GE.U32.AND P1, PT, R11, R10, PT ;  /* 0x0000000a0b00720c */ /* 0x000fda0003f26070 */
[----:B------:R-:W-:Y:S01]  /*7a10*/  @P1 IMAD.IADD R11, R11, 0x1, -R10 ;  /* 0x000000010b0b1824 */ /* 0x000fe200078e0a0a */
[----:B------:R-:W-:-:S05]  /*7a20*/  @!P2 LOP3.LUT R11, RZ, R10, RZ, 0x33, !PT ;  /* 0x0000000aff0ba212 */ /* 0x000fca00078e33ff */
[----:B------:R0:W-:Y:S04]  /*7a30*/  STL [R12], R11 ;  /* 0x0000000b0c007387 */ /* 0x0001e80000100800 */
[----:B------:R-:W2:Y:S01]  /*7a40*/  LDL R0, [R18] ;  /* 0x0000000012007983 */ /* 0x000ea20000100800 */
[----:B---3--:R-:W1:Y:S08]  /*7a50*/  I2F.U32.RP R10, R6 ;  /* 0x00000006000a7306 */ /* 0x008e700000209000 */
[----:B-1----:R-:W1:Y:S01]  /*7a60*/  MUFU.RCP R10, R10 ;  /* 0x0000000a000a7308 */ /* 0x002e620000001000 */
[----:B------:R-:W-:-:S02]  /*7a70*/  IMAD.MOV R7, RZ, RZ, -R6 ;  /* 0x000000ffff077224 */ /* 0x000fc400078e0a06 */
[----:B-1----:R-:W-:-:S05]  /*7a80*/  VIADD R8, R10, 0xffffffe ;  /* 0x0ffffffe0a087836 */ /* 0x002fca0000000000 */
[----:B------:R1:W3:Y:S02]  /*7a90*/  F2I.FTZ.U32.TRUNC.NTZ R9, R8 ;  /* 0x0000000800097305 */ /* 0x0002e4000021f000 */
[----:B-1----:R-:W-:Y:S02]  /*7aa0*/  IMAD.MOV.U32 R8, RZ, RZ, RZ ;  /* 0x000000ffff087224 */ /* 0x002fe400078e00ff */
[----:B---3--:R-:W-:-:S04]  /*7ab0*/  IMAD R7, R7, R9, RZ ;  /* 0x0000000907077224 */ /* 0x008fc800078e02ff */
[----:B------:R-:W-:Y:S01]  /*7ac0*/  IMAD.HI.U32 R16, R9, R7, R8 ;  /* 0x0000000709107227 */ /* 0x000fe200078e0008 */
[----:B------:R-:W-:-:S03]  /*7ad0*/  ISETP.NE.U32.AND P2, PT, R6, RZ, PT ;  /* 0x000000ff0600720c */ /* 0x000fc60003f45070 */
[----:B------:R-:W-:Y:S02]  /*7ae0*/  VIADD R3, R3, 0x8 ;  /* 0x0000000803037836 */ /* 0x000fe40000000000 */
[----:B0-----:R-:W-:Y:S02]  /*7af0*/  IMAD.MOV.U32 R12, RZ, RZ, RZ ;  /* 0x000000ffff0c7224 */ /* 0x001fe400078e00ff */
[----:B--2---:R-:W-:-:S04]  /*7b00*/  IMAD R7, R21, 0x40, R0 ;  /* 0x0000004015077824 */ /* 0x004fc800078e0200 */
[----:B------:R-:W-:-:S05]  /*7b10*/  IMAD.HI.U32 R16, R16, R7, RZ ;  /* 0x0000000710107227 */ /* 0x000fca00078e00ff */
[----:B------:R-:W-:-:S05]  /*7b20*/  IADD3 R16, PT, PT, -R16, RZ, RZ ;  /* 0x000000ff10107210 */ /* 0x000fca0007ffe1ff */
[----:B------:R-:W-:-:S05]  /*7b30*/  IMAD R7, R6, R16, R7 ;  /* 0x0000001006077224 */ /* 0x000fca00078e0207 */
[----:B------:R-:W-:-:S13]  /*7b40*/  ISETP.GE.U32.AND P1, PT, R7, R6, PT ;  /* 0x000000060700720c */ /* 0x000fda0003f26070 */
[----:B------:R-:W-:-:S05]  /*7b50*/  @P1 IMAD.IADD R7, R7, 0x1, -R6 ;  /* 0x0000000107071824 */ /* 0x000fca00078e0a06 */
[----:B------:R-:W-:-:S13]  /*7b60*/  ISETP.GE.U32.AND P1, PT, R7, R6, PT ;  /* 0x000000060700720c */ /* 0x000fda0003f26070 */
[----:B------:R-:W-:Y:S01]  /*7b70*/  @P1 IMAD.IADD R7, R7, 0x1, -R6 ;  /* 0x0000000107071824 */ /* 0x000fe200078e0a06 */
[----:B------:R-:W-:-:S05]  /*7b80*/  @!P2 LOP3.LUT R7, RZ, R6, RZ, 0x33, !PT ;  /* 0x00000006ff07a212 */ /* 0x000fca00078e33ff */
[----:B------:R2:W-:Y:S02]  /*7b90*/  STL [R18], R7 ;  /* 0x0000000712007387 */ /* 0x0005e40000100800 */
.L_x_144:
[----:B------:R-:W-:Y:S05]  /*7ba0*/  @!P0 BRA `(.L_x_143) ;  /* 0x0000000c00408947 */ /* 0x000fea0003800000 */
[----:B------:R-:W-:Y:S02]  /*7bb0*/  ISETP.GE.U32.AND P0, PT, R5, 0x3, PT ;  /* 0x000000030500780c */ /* 0x000fe40003f06070 */
[----:B------:R-:W-:Y:S02]  /*7bc0*/  ISETP.NE.U32.AND P2, PT, R4, RZ, PT ;  /* 0x000000ff0400720c */ /* 0x000fe40003f45070 */
[----:B------:R-:W-:Y:S02]  /*7bd0*/  ISETP.GE.U32.AND.EX P1, PT, R2, RZ, PT, P0 ;  /* 0x000000ff0200720c */ /* 0x000fe40003f26100 */
[----:B------:R-:W-:-:S11]  /*7be0*/  ISETP.NE.AND.EX P0, PT, RZ, RZ, PT, P2 ;  /* 0x000000ffff00720c */ /* 0x000fd60003f05320 */
[----:B------:R-:W-:Y:S05]  /*7bf0*/  @!P1 BRA `(.L_x_145) ;  /* 0x0000000400c49947 */ /* 0x000fea0003800000 */
[----:B------:R-:W0:Y:S01]  /*7c00*/  LDCU.64 UR4, c[0x0][0x390] ;  /* 0x00007200ff0477ac */ /* 0x000e220008000a00 */
[C---:B------:R-:W-:Y:S02]  /*7c10*/  SHF.L.U32 R0, R3.reuse, 0x2, RZ ;  /* 0x0000000203007819 */ /* 0x040fe400000006ff */
[----:B-1----:R-:W-:Y:S02]  /*7c20*/  SHF.L.U64.HI R5, R3, 0x2, R12 ;  /* 0x0000000203057819 */ /* 0x002fe4000001020c */
[----:B0-----:R-:W-:-:S04]  /*7c30*/  IADD3 R10, P1, PT, R0, UR4, RZ ;  /* 0x00000004000a7c10 */ /* 0x001fc8000ff3e0ff */
[----:B------:R-:W-:-:S05]  /*7c40*/  IADD3.X R11, PT, PT, R5, UR5, RZ, P1, !PT ;  /* 0x00000005050b7c10 */ /* 0x000fca0008ffe4ff */
[----:B------:R-:W3:Y:S01]  /*7c50*/  LDG.E R10, desc[UR34][R10.64] ;  /* 0x000000220a0a7981 */ /* 0x000ee2000c1e1900 */
[----:B------:R-:W-:-:S05]  /*7c60*/  IMAD.IADD R13, R1, 0x1, R0 ;  /* 0x00000001010d7824 */ /* 0x000fca00078e0200 */
[----:B------:R-:W4:Y:S01]  /*7c70*/  LDL R12, [R13] ;  /* 0x000000000d0c7983 */ /* 0x000f220000100800 */
[----:B------:R-:W-:-:S04]  /*7c80*/  IADD3 R2, P1, PT, R0, 0x4, RZ ;  /* 0x0000000400027810 */ /* 0x000fc80007f3e0ff */
[----:B------:R-:W-:Y:S01]  /*7c90*/  LOP3.LUT R2, R2, 0xfffffffc, RZ, 0xc0, !PT ;  /* 0xfffffffc02027812 */ /* 0x000fe200078ec0ff */
[----:B------:R-:W-:-:S05]  /*7ca0*/  IMAD.X R6, RZ, RZ, R5, P1 ;  /* 0x000000ffff067224 */ /* 0x000fca00008e0605 */
[----:B--2---:R-:W-:Y:S02]  /*7cb0*/  LOP3.LUT R7, R6, 0x3, RZ, 0xc0, !PT ;  /* 0x0000000306077812 */ /* 0x004fe400078ec0ff */
[----:B------:R-:W-:-:S04]  /*7cc0*/  IADD3 R6, P1, PT, R2, UR4, RZ ;  /* 0x0000000402067c10 */ /* 0x000fc8000ff3e0ff */
[----:B------:R-:W-:-:S05]  /*7cd0*/  IADD3.X R7, PT, PT, R7, UR5, RZ, P1, !PT ;  /* 0x0000000507077c10 */ /* 0x000fca0008ffe4ff */
[----:B------:R-:W2:Y:S01]  /*7ce0*/  LDG.E R6, desc[UR34][R6.64] ;  /* 0x0000002206067981 */ /* 0x000ea2000c1e1900 */
[----:B---3--:R-:W0:Y:S01]  /*7cf0*/  I2F.U32.RP R16, R10 ;  /* 0x0000000a00107306 */ /* 0x008e220000209000 */
[----:B------:R-:W-:-:S07]  /*7d00*/  IMAD.MOV R11, RZ, RZ, -R10 ;  /* 0x000000ffff0b7224 */ /* 0x000fce00078e0a0a */
[----:B0-----:R-:W0:Y:S02]  /*7d10*/  MUFU.RCP R16, R16 ;  /* 0x0000001000107308 */ /* 0x001e240000001000 */
[----:B0-----:R-:W-:-:S06]  /*7d20*/  VIADD R8, R16, 0xffffffe ;  /* 0x0ffffffe10087836 */ /* 0x001fcc0000000000 */
[----:B------:R0:W1:Y:S02]  /*7d30*/  F2I.FTZ.U32.TRUNC.NTZ R9, R8 ;  /* 0x0000000800097305 */ /* 0x000064000021f000 */
[----:B0-----:R-:W-:Y:S02]  /*7d40*/  HFMA2 R8, -RZ, RZ, 0, 0 ;  /* 0x00000000ff087431 */ /* 0x001fe400000001ff */
[----:B-1----:R-:W-:-:S04]  /*7d50*/  IMAD R11, R11, R9, RZ ;  /* 0x000000090b0b7224 */ /* 0x002fc800078e02ff */
[----:B------:R-:W-:-:S04]  /*7d60*/  IMAD.HI.U32 R8, R9, R11, R8 ;  /* 0x0000000b09087227 */ /* 0x000fc800078e0008 */
[----:B----4-:R-:W-:-:S04]  /*7d70*/  IMAD R9, R21, 0x40, R12 ;  /* 0x0000004015097824 */ /* 0x010fc800078e020c */
        /* <DEDUP_REMOVED lines=12> */
[----:B--2---:R-:W1:Y:S08]  /*7e40*/  I2F.U32.RP R7, R6 ;  /* 0x0000000600077306 */ /* 0x004e700000209000 */
[----:B-1----:R-:W1:Y:S01]  /*7e50*/  MUFU.RCP R7, R7 ;  /* 0x0000000700077308 */ /* 0x002e620000001000 */
[----:B------:R-:W-:-:S05]  /*7e60*/  IADD3 R2, P1, PT, R0, 0x8, RZ ;  /* 0x0000000800027810 */ /* 0x000fca0007f3e0ff */
[----:B------:R-:W-:Y:S01]  /*7e70*/  IMAD.X R8, RZ, RZ, R5, P1 ;  /* 0x000000ffff087224 */ /* 0x000fe200008e0605 */
[----:B------:R-:W-:Y:S01]  /*7e80*/  LOP3.LUT R2, R2, 0xfffffffc, RZ, 0xc0, !PT ;  /* 0xfffffffc02027812 */ /* 0x000fe200078ec0ff */
[----:B-1----:R-:W-:-:S04]  /*7e90*/  VIADD R10, R7, 0xffffffe ;  /* 0x0ffffffe070a7836 */ /* 0x002fc80000000000 */
[----:B------:R1:W2:Y:S01]  /*7ea0*/  F2I.FTZ.U32.TRUNC.NTZ R11, R10 ;  /* 0x0000000a000b7305 */ /* 0x0002a2000021f000 */
[----:B0-----:R-:W-:Y:S01]  /*7eb0*/  LOP3.LUT R9, R8, 0x3, RZ, 0xc0, !PT ;  /* 0x0000000308097812 */ /* 0x001fe200078ec0ff */
[----:B------:R-:W-:Y:S01]  /*7ec0*/  IMAD.MOV R17, RZ, RZ, -R6 ;  /* 0x000000ffff117224 */ /* 0x000fe200078e0a06 */
[----:B------:R-:W-:-:S04]  /*7ed0*/  IADD3 R8, P1, PT, R2, UR4, RZ ;  /* 0x0000000402087c10 */ /* 0x000fc8000ff3e0ff */
[----:B------:R-:W-:Y:S01]  /*7ee0*/  IADD3.X R9, PT, PT, R9, UR5, RZ, P1, !PT ;  /* 0x0000000509097c10 */ /* 0x000fe20008ffe4ff */
[----:B-1----:R-:W-:-:S04]  /*7ef0*/  IMAD.MOV.U32 R10, RZ, RZ, RZ ;  /* 0x000000ffff0a7224 */ /* 0x002fc800078e00ff */
[----:B------:R-:W4:Y:S01]  /*7f00*/  LDG.E R8, desc[UR34][R8.64] ;  /* 0x0000002208087981 */ /* 0x000f22000c1e1900 */
[----:B--2---:R-:W-:-:S04]  /*7f10*/  IMAD R13, R17, R11, RZ ;  /* 0x0000000b110d7224 */ /* 0x004fc800078e02ff */
[----:B------:R-:W-:Y:S01]  /*7f20*/  IMAD.HI.U32 R10, R11, R13, R10 ;  /* 0x0000000d0b0a7227 */ /* 0x000fe200078e000a */
[----:B------:R-:W-:-:S03]  /*7f30*/  ISETP.NE.U32.AND P2, PT, R6, RZ, PT ;  /* 0x000000ff0600720c */ /* 0x000fc60003f45070 */
[----:B------:R-:W-:Y:S01]  /*7f40*/  IMAD.IADD R2, R1, 0x1, R2 ;  /* 0x0000000101027824 */ /* 0x000fe200078e0202 */
[----:B---3--:R-:W-:-:S05]  /*7f50*/  LEA R7, R21, R16, 0x6 ;  /* 0x0000001015077211 */ /* 0x008fca00078e30ff */
        /* <DEDUP_REMOVED lines=10> */
[----:B----4-:R-:W1:Y:S08]  /*8000*/  I2F.U32.RP R9, R8 ;  /* 0x0000000800097306 */ /* 0x010e700000209000 */
[----:B-1----:R-:W1:Y:S01]  /*8010*/  MUFU.RCP R9, R9 ;  /* 0x0000000900097308 */ /* 0x002e620000001000 */
[----:B------:R-:W-:-:S04]  /*8020*/  IADD3 R0, P1, PT, R0, 0xc, RZ ;  /* 0x0000000c00007810 */ /* 0x000fc80007f3e0ff */
[----:B------:R-:W-:Y:S01]  /*8030*/  LOP3.LUT R0, R0, 0xfffffffc, RZ, 0xc0, !PT ;  /* 0xfffffffc00007812 */ /* 0x000fe200078ec0ff */
[----:B------:R-:W-:Y:S01]  /*8040*/  IMAD.X R5, RZ, RZ, R5, P1 ;  /* 0x000000ffff057224 */ /* 0x000fe200008e0605 */
[----:B-1----:R-:W-:-:S04]  /*8050*/  IADD3 R6, PT, PT, R9, 0xffffffe, RZ ;  /* 0x0ffffffe09067810 */ /* 0x002fc80007ffe0ff */
[----:B------:R1:W3:Y:S01]  /*8060*/  F2I.FTZ.U32.TRUNC.NTZ R7, R6 ;  /* 0x0000000600077305 */ /* 0x0002e2000021f000 */
[----:B------:R-:W-:Y:S01]  /*8070*/  IMAD.MOV R13, RZ, RZ, -R8 ;  /* 0x000000ffff0d7224 */ /* 0x000fe200078e0a08 */
[----:B0-----:R-:W-:Y:S02]  /*8080*/  LOP3.LUT R11, R5, 0x3, RZ, 0xc0, !PT ;  /* 0x00000003050b7812 */ /* 0x001fe400078ec0ff */
[----:B------:R-:W-:-:S04]  /*8090*/  IADD3 R10, P1, PT, R0, UR4, RZ ;  /* 0x00000004000a7c10 */ /* 0x000fc8000ff3e0ff */
[----:B------:R-:W-:Y:S01]  /*80a0*/  IADD3.X R11, PT, PT, R11, UR5, RZ, P1, !PT ;  /* 0x000000050b0b7c10 */ /* 0x000fe20008ffe4ff */
[----:B-1----:R-:W-:-:S05]  /*80b0*/  IMAD.MOV.U32 R6, RZ, RZ, RZ ;  /* 0x000000ffff067224 */ /* 0x002fca00078e00ff */
[----:B------:R-:W4:Y:S01]  /*80c0*/  LDG.E R11, desc[UR34][R10.64] ;  /* 0x000000220a0b7981 */ /* 0x000f22000c1e1900 */
[----:B---3--:R-:W-:-:S04]  /*80d0*/  IMAD R5, R13, R7, RZ ;  /* 0x000000070d057224 */ /* 0x008fc800078e02ff */
[----:B------:R-:W-:Y:S01]  /*80e0*/  IMAD.HI.U32 R6, R7, R5, R6 ;  /* 0x0000000507067227 */ /* 0x000fe200078e0006 */
[----:B------:R-:W-:-:S03]  /*80f0*/  ISETP.NE.U32.AND P2, PT, R8, RZ, PT ;  /* 0x000000ff0800720c */ /* 0x000fc60003f45070 */
[----:B------:R-:W-:Y:S02]  /*8100*/  IMAD.IADD R9, R1, 0x1, R0 ;  /* 0x0000000101097824 */ /* 0x000fe400078e0200 */
        /* <DEDUP_REMOVED lines=13> */
[----:B------:R-:W-:Y:S01]  /*81e0*/  IADD3 R13, PT, PT, RZ, -R11, RZ ;  /* 0x8000000bff0d7210 */ /* 0x000fe20007ffe0ff */
[----:B-1----:R-:W-:-:S06]  /*81f0*/  VIADD R6, R8, 0xffffffe ;  /* 0x0ffffffe08067836 */ /* 0x002fcc0000000000 */
[----:B------:R1:W3:Y:S02]  /*8200*/  F2I.FTZ.U32.TRUNC.NTZ R7, R6 ;  /* 0x0000000600077305 */ /* 0x0002e4000021f000 */
[----:B-1----:R-:W-:Y:S02]  /*8210*/  IMAD.MOV.U32 R6, RZ, RZ, RZ ;  /* 0x000000ffff067224 */ /* 0x002fe400078e00ff */
[----:B---3--:R-:W-:-:S04]  /*8220*/  IMAD R13, R13, R7, RZ ;  /* 0x000000070d0d7224 */ /* 0x008fc800078e02ff */
[----:B------:R-:W-:Y:S01]  /*8230*/  IMAD.HI.U32 R13, R7, R13, R6 ;  /* 0x0000000d070d7227 */ /* 0x000fe200078e0006 */
[----:B------:R-:W-:-:S03]  /*8240*/  ISETP.NE.U32.AND P2, PT, R11, RZ, PT ;  /* 0x000000ff0b00720c */ /* 0x000fc60003f45070 */
[----:B------:R-:W-:Y:S02]  /*8250*/  VIADD R3, R3, 0x4 ;  /* 0x0000000403037836 */ /* 0x000fe40000000000 */
[----:B------:R-:W-:Y:S02]  /*8260*/  IMAD.MOV.U32 R12, RZ, RZ, RZ ;  /* 0x000000ffff0c7224 */ /* 0x000fe400078e00ff */
[----:B--2---:R-:W-:-:S04]  /*8270*/  IMAD R0, R21, 0x40, R0 ;  /* 0x0000004015007824 */ /* 0x004fc800078e0200 */
[----:B0-----:R-:W-:-:S04]  /*8280*/  IMAD.HI.U32 R2, R13, R0, RZ ;  /* 0x000000000d027227 */ /* 0x001fc800078e00ff */
[----:B------:R-:W-:-:S04]  /*8290*/  IMAD.MOV R5, RZ, RZ, -R2 ;  /* 0x000000ffff057224 */ /* 0x000fc800078e0a02 */
[----:B------:R-:W-:-:S05]  /*82a0*/  IMAD R0, R11, R5, R0 ;  /* 0x000000050b007224 */ /* 0x000fca00078e0200 */
[----:B------:R-:W-:-:S13]  /*82b0*/  ISETP.GE.U32.AND P1, PT, R0, R11, PT ;  /* 0x0000000b0000720c */ /* 0x000fda0003f26070 */
[----:B------:R-:W-:-:S05]  /*82c0*/  @P1 IMAD.IADD R0, R0, 0x1, -R11 ;  /* 0x0000000100001824 */ /* 0x000fca00078e0a0b */
[----:B------:R-:W-:-:S13]  /*82d0*/  ISETP.GE.U32.AND P1, PT, R0, R11, PT ;  /* 0x0000000b0000720c */ /* 0x000fda0003f26070 */
[----:B------:R-:W-:Y:S02]  /*82e0*/  @P1 IADD3 R0, PT, PT, -R11, R0, RZ ;  /* 0x000000000b001210 */ /* 0x000fe40007ffe1ff */
[----:B------:R-:W-:-:S05]  /*82f0*/  @!P2 LOP3.LUT R0, RZ, R11, RZ, 0x33, !PT ;  /* 0x0000000bff00a212 */ /* 0x000fca00078e33ff */
[----:B------:R3:W-:Y:S02]  /*8300*/  STL [R9], R0 ;  /* 0x0000000009007387 */ /* 0x0007e40000100800 */
.L_x_145:
[----:B------:R-:W-:Y:S05]  /*8310*/  @!P0 BRA `(.L_x_143) ;  /* 0x0000000400648947 */ /* 0x000fea0003800000 */
[----:B------:R-:W4:Y:S01]  /*8320*/  LDCU.64 UR4, c[0x0][0x390] ;  /* 0x00007200ff0477ac */ /* 0x000f220008000a00 */
[C---:B---3--:R-:W-:Y:S01]  /*8330*/  IMAD.SHL.U32 R0, R3.reuse, 0x4, RZ ;  /* 0x0000000403007824 */ /* 0x048fe200078e00ff */
[----:B-1----:R-:W-:-:S04]  /*8340*/  SHF.L.U64.HI R3, R3, 0x2, R12 ;  /* 0x0000000203037819 */ /* 0x002fc8000001020c */
[----:B----4-:R-:W-:-:S04]  /*8350*/  IADD3 R6, P0, PT, R0, UR4, RZ ;  /* 0x0000000400067c10 */ /* 0x010fc8000ff1e0ff */
[----:B--2---:R-:W-:-:S06]  /*8360*/  IADD3.X R7, PT, PT, R3, UR5, RZ, P0, !PT ;  /* 0x0000000503077c10 */ /* 0x004fcc00087fe4ff */
[----:B------:R-:W2:Y:S01]  /*8370*/  LDG.E R7, desc[UR34][R6.64] ;  /* 0x0000002206077981 */ /* 0x000ea2000c1e1900 */
[----:B0-----:R-:W-:-:S05]  /*8380*/  IMAD.IADD R11, R1, 0x1, R0 ;  /* 0x00000001010b7824 */ /* 0x001fca00078e0200 */
[----:B------:R-:W3:Y:S01]  /*8390*/  LDL R2, [R11] ;  /* 0x000000000b027983 */ /* 0x000ee20000100800 */
[----:B--2---:R-:W0:Y:S01]  /*83a0*/  I2F.U32.RP R5, R7 ;  /* 0x0000000700057306 */ /* 0x004e220000209000 */
[----:B------:R-:W-:Y:S01]  /*83b0*/  IMAD.MOV R13, RZ, RZ, -R7 ;  /* 0x000000ffff0d7224 */ /* 0x000fe200078e0a07 */
[----:B------:R-:W-:Y:S01]  /*83c0*/  ISETP.NE.U32.AND P1, PT, R7, RZ, PT ;  /* 0x000000ff0700720c */ /* 0x000fe20003f25070 */
[----:B---3--:R-:W-:-:S05]  /*83d0*/  IMAD R2, R21, 0x40, R2 ;  /* 0x0000004015027824 */ /* 0x008fca00078e0202 */
        /* <DEDUP_REMOVED lines=13> */
[----:B------:R-:W-:Y:S02]  /*84b0*/  @!P1 LOP3.LUT R2, RZ, R7, RZ, 0x33, !PT ;  /* 0x00000007ff029212 */ /* 0x000fe400078e33ff */
[----:B------:R-:W-:-:S03]  /*84c0*/  ISETP.NE.U32.AND P0, PT, R4, 0x1, PT ;  /* 0x000000010400780c */ /* 0x000fc60003f05070 */
[----:B------:R4:W-:Y:S01]  /*84d0*/  STL [R11], R2 ;  /* 0x000000020b007387 */ /* 0x0009e20000100800 */
[----:B------:R-:W-:-:S13]  /*84e0*/  ISETP.NE.AND.EX P0, PT, RZ, RZ, PT, P0 ;  /* 0x000000ffff00720c */ /* 0x000fda0003f05300 */
[----:B----4-:R-:W-:Y:S05]  /*84f0*/  @!P0 BRA `(.L_x_143) ;  /* 0x0000000000ec8947 */ /* 0x010fea0003800000 */
[----:B------:R-:W-:-:S04]  /*8500*/  IADD3 R2, P0, PT, R0, 0x4, RZ ;  /* 0x0000000400027810 */ /* 0x000fc80007f1e0ff */
[----:B------:R-:W-:Y:S01]  /*8510*/  LOP3.LUT R2, R2, 0xfffffffc, RZ, 0xc0, !PT ;  /* 0xfffffffc02027812 */ /* 0x000fe200078ec0ff */
[----:B------:R-:W-:-:S03]  /*8520*/  IMAD.X R5, RZ, RZ, R3, P0 ;  /* 0x000000ffff057224 */ /* 0x000fc600000e0603 */
[----:B------:R-:W-:Y:S02]  /*8530*/  IADD3 R6, P0, PT, R2, UR4, RZ ;  /* 0x0000000402067c10 */ /* 0x000fe4000ff1e0ff */
[----:B------:R-:W-:-:S04]  /*8540*/  LOP3.LUT R5, R5, 0x3, RZ, 0xc0, !PT ;  /* 0x0000000305057812 */ /* 0x000fc800078ec0ff */
[----:B------:R-:W-:-:S06]  /*8550*/  IADD3.X R7, PT, PT, R5, UR5, RZ, P0, !PT ;  /* 0x0000000505077c10 */ /* 0x000fcc00087fe4ff */
[----:B------:R-:W2:Y:S01]  /*8560*/  LDG.E R7, desc[UR34][R6.64] ;  /* 0x0000002206077981 */ /* 0x000ea2000c1e1900 */
[----:B------:R-:W-:-:S05]  /*8570*/  IMAD.IADD R11, R1, 0x1, R2 ;  /* 0x00000001010b7824 */ /* 0x000fca00078e0202 */
[----:B------:R-:W3:Y:S01]  /*8580*/  LDL R2, [R11] ;  /* 0x000000000b027983 */ /* 0x000ee20000100800 */
[----:B--2---:R-:W0:Y:S01]  /*8590*/  I2F.U32.RP R5, R7 ;  /* 0x0000000700057306 */ /* 0x004e220000209000 */
[----:B------:R-:W-:Y:S02]  /*85a0*/  IADD3 R13, PT, PT, RZ, -R7, RZ ;  /* 0x80000007ff0d7210 */ /* 0x000fe40007ffe0ff */
[----:B------:R-:W-:Y:S01]  /*85b0*/  ISETP.NE.U32.AND P1, PT, R7, RZ, PT ;  /* 0x000000ff0700720c */ /* 0x000fe20003f25070 */
[----:B---3--:R-:W-:-:S04]  /*85c0*/  IMAD R2, R21, 0x40, R2 ;  /* 0x0000004015027824 */ /* 0x008fc800078e0202 */
        /* <DEDUP_REMOVED lines=28> */
[----:B------:R-:W-:Y:S01]  /*8790*/  IMAD.MOV R9, RZ, RZ, -R3 ;  /* 0x000000ffff097224 */ /* 0x000fe200078e0a03 */
[----:B------:R-:W-:Y:S01]  /*87a0*/  ISETP.NE.U32.AND P1, PT, R3, RZ, PT ;  /* 0x000000ff0300720c */ /* 0x000fe20003f25070 */
[----:B---3--:R-:W-:-:S05]  /*87b0*/  IMAD R0, R21, 0x40, R0 ;  /* 0x0000004015007824 */ /* 0x008fca00078e0200 */
[----:B0-----:R-:W0:Y:S02]  /*87c0*/  MUFU.RCP R6, R6 ;  /* 0x0000000600067308 */ /* 0x001e240000001000 */
[----:B0-----:R-:W-:-:S06]  /*87d0*/  VIADD R4, R6, 0xffffffe ;  /* 0x0ffffffe06047836 */ /* 0x001fcc0000000000 */
[----:B------:R0:W1:Y:S02]  /*87e0*/  F2I.FTZ.U32.TRUNC.NTZ R5, R4 ;  /* 0x0000000400057305 */ /* 0x000064000021f000 */
[----:B0-----:R-:W-:Y:S01]  /*87f0*/  MOV R4, RZ ;  /* 0x000000ff00047202 */ /* 0x001fe20000000f00 */
        /* <DEDUP_REMOVED lines=10> */
[----:B------:R4:W-:Y:S02]  /*88a0*/  STL [R7], R0 ;  /* 0x0000000007007387 */ /* 0x0009e40000100800 */
.L_x_143:
[----:B------:R-:W5:Y:S02]  /*88b0*/  LDCU.64 UR4, c[0x0][0x388] ;  /* 0x00007100ff0477ac */ /* 0x000f640008000a00 */
[----:B-----5:R-:W-:-:S04]  /*88c0*/  ISETP.GE.U32.AND P0, PT, R14, UR4, PT ;  /* 0x000000040e007c0c */ /* 0x020fc8000bf06070 */
[----:B------:R-:W-:-:S13]  /*88d0*/  ISETP.GE.U32.AND.EX P0, PT, R15, UR5, PT, P0 ;  /* 0x000000050f007c0c */ /* 0x000fda000bf06100 */
[----:B------:R-:W-:Y:S05]  /*88e0*/  @P0 EXIT ;  /* 0x000000000000094d */ /* 0x000fea0003800000 */
[----:B------:R-:W-:Y:S05]  /*88f0*/  BRA `(.L_x_146) ;  /* 0xffffffb4000c7947 */ /* 0x000fea000383ffff */
        .weak           $__internal_3_$__cuda_sm20_rem_u64
        .type           $__internal_3_$__cuda_sm20_rem_u64,@function
        .size           $__internal_3_$__cuda_sm20_rem_u64,(.L_x_151 - $__internal_3_$__cuda_sm20_rem_u64)
$__internal_3_$__cuda_sm20_rem_u64:
[----:B------:R-:W-:Y:S01]  /*8900*/  MOV R25, UR4 ;  /* 0x0000000400197c02 */ /* 0x000fe20008000f00 */
[----:B------:R-:W-:-:S04]  /*8910*/  IMAD.MOV.U32 R24, RZ, RZ, R17 ;  /* 0x000000ffff187224 */ /* 0x000fc800078e0011 */
[----:B------:R-:W0:Y:S08]  /*8920*/  I2F.U64.RP R21, R24 ;  /* 0x0000001800157312 */ /* 0x000e300000309000 */
[----:B0-----:R0:W1:Y:S02]  /*8930*/  MUFU.RCP R4, R21 ;  /* 0x0000001500047308 */ /* 0x0010640000001000 */
[----:B0-----:R-:W-:-:S02]  /*8940*/  IMAD.MOV.U32 R21, RZ, RZ, 0x0 ;  /* 0x00000000ff157424 */ /* 0x001fc400078e00ff */
[----:B-1----:R-:W-:-:S06]  /*8950*/  VIADD R4, R4, 0x1ffffffe ;  /* 0x1ffffffe04047836 */ /* 0x002fcc0000000000 */
[----:B------:R-:W0:Y:S02]  /*8960*/  F2I.U64.TRUNC R4, R4 ;  /* 0x0000000400047311 */ /* 0x000e24000020d800 */
[----:B0-----:R-:W-:-:S04]  /*8970*/  IMAD.WIDE.U32 R6, R4, R17, RZ ;  /* 0x0000001104067225 */ /* 0x001fc800078e00ff */
[C---:B------:R-:W-:Y:S01]  /*8980*/  IMAD R19, R4.reuse, UR4, R7 ;  /* 0x0000000404137c24 */ /* 0x040fe2000f8e0207 */
[----:B------:R-:W-:Y:S01]  /*8990*/  IADD3 R7, P1, PT, RZ, -R6, RZ ;  /* 0x80000006ff077210 */ /* 0x000fe20007f3e0ff */
[----:B------:R-:W-:Y:S02]  /*89a0*/  IMAD.MOV.U32 R23, RZ, RZ, R4 ;  /* 0x000000ffff177224 */ /* 0x000fe400078e0004 */
[----:B------:R-:W-:Y:S02]  /*89b0*/  IMAD R19, R5, R17, R19 ;  /* 0x0000001105137224 */ /* 0x000fe400078e0213 */
[----:B------:R-:W-:-:S04]  /*89c0*/  IMAD.HI.U32 R22, R4, R7, RZ ;  /* 0x0000000704167227 */ /* 0x000fc800078e00ff */
[----:B------:R-:W-:-:S04]  /*89d0*/  IMAD.X R19, RZ, RZ, ~R19, P1 ;  /* 0x000000ffff137224 */ /* 0x000fc800008e0e13 */
[----:B------:R-:W-:-:S04]  /*89e0*/  IMAD.WIDE.U32 R22, P1, R4, R19, R22 ;  /* 0x0000001304167225 */ /* 0x000fc80007820016 */
[C---:B------:R-:W-:Y:S02]  /*89f0*/  IMAD R6, R5.reuse, R19, RZ ;  /* 0x0000001305067224 */ /* 0x040fe400078e02ff */
[----:B------:R-:W-:-:S04]  /*8a00*/  IMAD.HI.U32 R7, P2, R5, R7, R22 ;  /* 0x0000000705077227 */ /* 0x000fc80007840016 */
[----:B------:R-:W-:Y:S01]  /*8a10*/  IMAD.HI.U32 R4, R5, R19, RZ ;  /* 0x0000001305047227 */ /* 0x000fe200078e00ff */
[----:B------:R-:W-:-:S04]  /*8a20*/  IADD3 R7, P3, PT, R6, R7, RZ ;  /* 0x0000000706077210 */ /* 0x000fc80007f7e0ff */
[----:B------:R-:W-:Y:S01]  /*8a30*/  IADD3.X R4, PT, PT, R4, R5, RZ, P1, !PT ;  /* 0x0000000504047210 */ /* 0x000fe20000ffe4ff */
[----:B------:R-:W-:-:S03]  /*8a40*/  IMAD.WIDE.U32 R22, R7, R17, RZ ;  /* 0x0000001107167225 */ /* 0x000fc600078e00ff */
[----:B------:R-:W-:Y:S01]  /*8a50*/  IADD3.X R4, PT, PT, RZ, RZ, R4, P3, P2 ;  /* 0x000000ffff047210 */ /* 0x000fe20001fe4404 */
[----:B------:R-:W-:Y:S01]  /*8a60*/  IMAD R19, R7, UR4, R23 ;  /* 0x0000000407137c24 */ /* 0x000fe2000f8e0217 */
        /* <DEDUP_REMOVED lines=21> */
[----:B------:R-:W-:Y:S01]  /*8bc0*/  IMAD R4, R4, UR4, R7 ;  /* 0x0000000404047c24 */ /* 0x000fe2000f8e0207 */
[----:B------:R-:W-:-:S03]  /*8bd0*/  IADD3 R6, P2, PT, -R6, R13, RZ ;  /* 0x0000000d06067210 */ /* 0x000fc60007f5e1ff */
[-C--:B------:R-:W-:Y:S01]  /*8be0*/  IMAD R5, R5, R17.reuse, R4 ;  /* 0x0000001105057224 */ /* 0x080fe200078e0204 */
[----:B------:R-:W-:-:S03]  /*8bf0*/  ISETP.GE.U32.AND P1, PT, R6, R17, PT ;  /* 0x000000110600720c */ /* 0x000fc60003f26070 */
[----:B------:R-:W-:Y:S01]  /*8c00*/  IMAD.X R4, R12, 0x1, ~R5, P2 ;  /* 0x000000010c047824 */ /* 0x000fe200010e0e05 */
[----:B------:R-:W-:-:S04]  /*8c10*/  IADD3 R7, P2, PT, -R17, R6, RZ ;  /* 0x0000000611077210 */ /* 0x000fc80007f5e1ff */
[C---:B------:R-:W-:Y:S02]  /*8c20*/  ISETP.GE.U32.AND.EX P1, PT, R4.reuse, UR4, PT, P1 ;  /* 0x0000000404007c0c */ /* 0x040fe4000bf26110 */
[----:B------:R-:W-:Y:S02]  /*8c30*/  IADD3.X R5, PT, PT, R4, ~UR4, RZ, P2, !PT ;  /* 0x8000000404057c10 */ /* 0x000fe400097fe4ff */
[----:B------:R-:W-:Y:S02]  /*8c40*/  SEL R6, R7, R6, P1 ;  /* 0x0000000607067207 */ /* 0x000fe40000800000 */
[----:B------:R-:W-:Y:S02]  /*8c50*/  SEL R5, R5, R4, P1 ;  /* 0x0000000405057207 */ /* 0x000fe40000800000 */
[C---:B------:R-:W-:Y:S02]  /*8c60*/  ISETP.GE.U32.AND P1, PT, R6.reuse, R17, PT ;  /* 0x000000110600720c */ /* 0x040fe40003f26070 */
[----:B------:R-:W-:Y:S01]  /*8c70*/  ISETP.NE.U32.AND P2, PT, R17, RZ, PT ;  /* 0x000000ff1100720c */ /* 0x000fe20003f45070 */
[----:B------:R-:W-:Y:S01]  /*8c80*/  IMAD.IADD R17, R6, 0x1, -R17 ;  /* 0x0000000106117824 */ /* 0x000fe200078e0a11 */
[----:B------:R-:W-:-:S02]  /*8c90*/  ISETP.GE.U32.AND.EX P1, PT, R5, UR4, PT, P1 ;  /* 0x0000000405007c0c */ /* 0x000fc4000bf26110 */
[----:B------:R-:W-:Y:S02]  /*8ca0*/  ISETP.NE.AND.EX P2, PT, RZ, UR4, PT, P2 ;  /* 0x00000004ff007c0c */ /* 0x000fe4000bf45320 */
[----:B------:R-:W-:-:S04]  /*8cb0*/  SEL R17, R17, R6, P1 ;  /* 0x0000000611117207 */ /* 0x000fc80000800000 */
[----:B------:R-:W-:Y:S01]  /*8cc0*/  SEL R19, R17, 0xffffffff, P2 ;  /* 0xffffffff11137807 */ /* 0x000fe20001000000 */
[----:B------:R-:W-:Y:S06]  /*8cd0*/  RET.REL.NODEC R20 `(_Z11sieve_smallPymPKjmPKymm) ;  /* 0xffffff7014c87950 */ /* 0x000fec0003c3ffff */
.L_x_147:
        /* <DEDUP_REMOVED lines=10> */
.L_x_151:


//--------------------- .nv.shared.reserved.0     --------------------------
	.section	.nv.shared.reserved.0,"aw",@nobits
	.weak		__nv_reservedSMEM_offset_0_alias
	.size		__nv_reservedSMEM_offset_0_alias, 0, 64
	.other		__nv_reservedSMEM_offset_0_alias,@"STO_CUDA_RESERVED_SHARED STV_DEFAULT"
__nv_reservedSMEM_offset_0_alias:
	.zero		0
	.zero		64


//--------------------- .nv.global                --------------------------
	.section	.nv.global,"aw",@nobits
.nv.global:
	.type		_ZN34_INTERNAL_8a61bfda_4_k_cu_9976b13d6thrust24THRUST_300001_SM_1000_NS3seqE,@object
	.size		_ZN34_INTERNAL_8a61bfda_4_k_cu_9976b13d6thrust24THRUST_300001_SM_1000_NS3seqE,(_ZN34_INTERNAL_8a61bfda_4_k_cu_9976b13d4cuda3std3__48in_placeE - _ZN34_INTERNAL_8a61bfda_4_k_cu_9976b13d6thrust24THRUST_300001_SM_1000_NS3seqE)
_ZN34_INTERNAL_8a61bfda_4_k_cu_9976b13d6thrust24THRUST_300001_SM_1000_NS3seqE:
	.zero		1
	.type		_ZN34_INTERNAL_8a61bfda_4_k_cu_9976b13d4cuda3std3__48in_placeE,@object
	.size		_ZN34_INTERNAL_8a61bfda_4_k_cu_9976b13d4cuda3std3__48in_placeE,(_ZN34_INTERNAL_8a61bfda_4_k_cu_9976b13d4cuda3std6ranges3__45__cpo4sizeE - _ZN34_INTERNAL_8a61bfda_4_k_cu_9976b13d4cuda3std3__48in_placeE)
_ZN34_INTERNAL_8a61bfda_4_k_cu_9976b13d4cuda3std3__48in_placeE:
	.zero		1
	.type		_ZN34_INTERNAL_8a61bfda_4_k_cu_9976b13d4cuda3std6ranges3__45__cpo4sizeE,@object
	.size		_ZN34_INTERNAL_8a61bfda_4_k_cu_9976b13d4cuda3std6ranges3__45__cpo4sizeE,(_ZN34_INTERNAL_8a61bfda_4_k_cu_9976b13d6thrust24THRUST_300001_SM_1000_NS12placeholders2_3E - _ZN34_INTERNAL_8a61bfda_4_k_cu_9976b13d4cuda3std6ranges3__45__cpo4sizeE)
_ZN34_INTERNAL_8a61bfda_4_k_cu_9976b13d4cuda3std6ranges3__45__cpo4sizeE:
	.zero		1
	.type		_ZN34_INTERNAL_8a61bfda_4_k_cu_9976b13d6thrust24THRUST_300001_SM_1000_NS12placeholders2_3E,@object
	.size		_ZN34_INTERNAL_8a61bfda_4_k_cu_9976b13d6thrust24THRUST_300001_SM_1000_NS12placeholders2_3E,(_ZN34_INTERNAL_8a61bfda_4_k_cu_9976b13d4cuda3std3__45__cpo6cbeginE - _ZN34_INTERNAL_8a61bfda_4_k_cu_9976b13d6thrust24THRUST_300001_SM_1000_NS12placeholders2_3E)
_ZN34_INTERNAL_8a61bfda_4_k_cu_9976b13d6thrust24THRUST_300001_SM_1000_NS12placeholders2_3E:
	.zero		1
	.type		_ZN34_INTERNAL_8a61bfda_4_k_cu_9976b13d4cuda3std3__45__cpo6cbeginE,@object
	.size		_ZN34_INTERNAL_8a61bfda_4_k_cu_9976b13d4cuda3std3__45__cpo6cbeginE,(_ZN34_INTERNAL_8a61bfda_4_k_cu_9976b13d4cuda3std6ranges3__45__cpo6cbeginE - _ZN34_INTERNAL_8a61bfda_4_k_cu_9976b13d4cuda3std3__45__cpo6cbeginE)
_ZN34_INTERNAL_8a61bfda_4_k_cu_9976b13d4cuda3std3__45__cpo6cbeginE:
	.zero		1
	.type		_ZN34_INTERNAL_8a61bfda_4_k_cu_9976b13d4cuda3std6ranges3__45__cpo6cbeginE,@object
	.size		_ZN34_INTERNAL_8a61bfda_4_k_cu_9976b13d4cuda3std6ranges3__45__cpo6cbeginE,(_ZN34_INTERNAL_8a61bfda_4_k_cu_9976b13d6thrust24THRUST_300001_SM_1000_NS12placeholders2_7E - _ZN34_INTERNAL_8a61bfda_4_k_cu_9976b13d4cuda3std6ranges3__45__cpo6cbeginE)
_ZN34_INTERNAL_8a61bfda_4_k_cu_9976b13d4cuda3std6ranges3__45__cpo6cbeginE:
	.zero		1
	.type		_ZN34_INTERNAL_8a61bfda_4_k_cu_9976b13d6thrust24THRUST_300001_SM_1000_NS12placeholders2_7E,@object
	.size		_ZN34_INTERNAL_8a61bfda_4_k_cu_9976b13d6thrust24THRUST_300001_SM_1000_NS12placeholders2_7E,(_ZN34_INTERNAL_8a61bfda_4_k_cu_9976b13d4cuda3std3__45__cpo7crbeginE - _ZN34_INTERNAL_8a61bfda_4_k_cu_9976b13d6thrust24THRUST_300001_SM_1000_NS12placeholders2_7E)
_ZN34_INTERNAL_8a61bfda_4_k_cu_9976b13d6thrust24THRUST_300001_SM_1000_NS12placeholders2_7E:
	.zero		1
	.type		_ZN34_INTERNAL_8a61bfda_4_k_cu_9976b13d4cuda3std3__45__cpo7crbeginE,@object
	.size		_ZN34_INTERNAL_8a61bfda_4_k_cu_9976b13d4cuda3std3__45__cpo7crbeginE,(_ZN34_INTERNAL_8a61bfda_4_k_cu_9976b13d4cuda3std6ranges3__45__cpo4nextE - _ZN34_INTERNAL_8a61bfda_4_k_cu_9976b13d4cuda3std3__45__cpo7crbeginE)
_ZN34_INTERNAL_8a61bfda_4_k_cu_9976b13d4cuda3std3__45__cpo7crbeginE:
	.zero		1
	.type		_ZN34_INTERNAL_8a61bfda_4_k_cu_9976b13d4cuda3std6ranges3__45__cpo4nextE,@object
	.size		_ZN34_INTERNAL_8a61bfda_4_k_cu_9976b13d4cuda3std6ranges3__45__cpo4nextE,(_ZN34_INTERNAL_8a61bfda_4_k_cu_9976b13d4cuda3std6ranges3__45__cpo4swapE - _ZN34_INTERNAL_8a61bfda_4_k_cu_9976b13d4cuda3std6ranges3__45__cpo4nextE)
_ZN34_INTERNAL_8a61bfda_4_k_cu_9976b13d4cuda3std6ranges3__45__cpo4nextE:
	.zero		1
	.type		_ZN34_INTERNAL_8a61bfda_4_k_cu_9976b13d4cuda3std6ranges3__45__cpo4swapE,@object
	.size		_ZN34_INTERNAL_8a61bfda_4_k_cu_9976b13d4cuda3std6ranges3__45__cpo4swapE,(_ZN34_INTERNAL_8a61bfda_4_k_cu_9976b13d6thrust24THRUST_300001_SM_1000_NS8cuda_cub10par_nosyncE - _ZN34_INTERNAL_8a61bfda_4_k_cu_9976b13d4cuda3std6ranges3__45__cpo4swapE)
_ZN34_INTERNAL_8a61bfda_4_k_cu_9976b13d4cuda3std6ranges3__45__cpo4swapE:
	.zero		1
	.type		_ZN34_INTERNAL_8a61bfda_4_k_cu_9976b13d6thrust24THRUST_300001_SM_1000_NS8cuda_cub10par_nosyncE,@object
	.size		_ZN34_INTERNAL_8a61bfda_4_k_cu_9976b13d6thrust24THRUST_300001_SM_1000_NS8cuda_cub10par_nosyncE,(_ZN34_INTERNAL_8a61bfda_4_k_cu_9976b13d6thrust24THRUST_300001_SM_1000_NS12placeholders2_9E - _ZN34_INTERNAL_8a61bfda_4_k_cu_9976b13d6thrust24THRUST_300001_SM_1000_NS8cuda_cub10par_nosyncE)
_ZN34_INTERNAL_8a61bfda_4_k_cu_9976b13d6thrust24THRUST_300001_SM_1000_NS8cuda_cub10par_nosyncE:
	.zero		1
	.type		_ZN34_INTERNAL_8a61bfda_4_k_cu_9976b13d6thrust24THRUST_300001_SM_1000_NS12placeholders2_9E,@object
	.size		_ZN34_INTERNAL_8a61bfda_4_k_cu_9976b13d6thrust24THRUST_300001_SM_1000_NS12placeholders2_9E,(_ZN34_INTERNAL_8a61bfda_4_k_cu_9976b13d4cuda3std3__436_GLOBAL__N__8a61bfda_4_k_cu_9976b13d6ignoreE - _ZN34_INTERNAL_8a61bfda_4_k_cu_9976b13d6thrust24THRUST_300001_SM_1000_NS12placeholders2_9E)
_ZN34_INTERNAL_8a61bfda_4_k_cu_9976b13d6thrust24THRUST_300001_SM_1000_NS12placeholders2_9E:
	.zero		1
	.type		_ZN34_INTERNAL_8a61bfda_4_k_cu_9976b13d4cuda3std3__436_GLOBAL__N__8a61bfda_4_k_cu_9976b13d6ignoreE,@object
	.size		_ZN34_INTERNAL_8a61bfda_4_k_cu_9976b13d4cuda3std3__436_GLOBAL__N__8a61bfda_4_k_cu_9976b13d6ignoreE,(_ZN34_INTERNAL_8a61bfda_4_k_cu_9976b13d4cuda3std6ranges3__45__cpo4dataE - _ZN34_INTERNAL_8a61bfda_4_k_cu_9976b13d4cuda3std3__436_GLOBAL__N__8a61bfda_4_k_cu_9976b13d6ignoreE)
_ZN34_INTERNAL_8a61bfda_4_k_cu_9976b13d4cuda3std3__436_GLOBAL__N__8a61bfda_4_k_cu_9976b13d6ignoreE:
	.zero		1
	.type		_ZN34_INTERNAL_8a61bfda_4_k_cu_9976b13d4cuda3std6ranges3__45__cpo4dataE,@object
	.size		_ZN34_INTERNAL_8a61bfda_4_k_cu_9976b13d4cuda3std6ranges3__45__cpo4dataE,(_ZN34_INTERNAL_8a61bfda_4_k_cu_9976b13d6thrust24THRUST_300001_SM_1000_NS12placeholders2_1E - _ZN34_INTERNAL_8a61bfda_4_k_cu_9976b13d4cuda3std6ranges3__45__cpo4dataE)
_ZN34_INTERNAL_8a61bfda_4_k_cu_9976b13d4cuda3std6ranges3__45__cpo4dataE:
	.zero		1
	.type		_ZN34_INTERNAL_8a61bfda_4_k_cu_9976b13d6thrust24THRUST_300001_SM_1000_NS12placeholders2_1E,@object
	.size		_ZN34_INTERNAL_8a61bfda_4_k_cu_9976b13d6thrust24THRUST_300001_SM_1000_NS12placeholders2_1E,(_ZN34_INTERNAL_8a61bfda_4_k_cu_9976b13d4cuda3std3__45__cpo5beginE - _ZN34_INTERNAL_8a61bfda_4_k_cu_9976b13d6thrust24THRUST_300001_SM_1000_NS12placeholders2_1E)
_ZN34_INTERNAL_8a61bfda_4_k_cu_9976b13d6thrust24THRUST_300001_SM_1000_NS12placeholders2_1E:
	.zero		1
	.type		_ZN34_INTERNAL_8a61bfda_4_k_cu_9976b13d4cuda3std3__45__cpo5beginE,@object
	.size		_ZN34_INTERNAL_8a61bfda_4_k_cu_9976b13d4cuda3std3__45__cpo5beginE,(_ZN34_INTERNAL_8a61bfda_4_k_cu_9976b13d4cuda3std6ranges3__45__cpo5beginE - _ZN34_INTERNAL_8a61bfda_4_k_cu_9976b13d4cuda3std3__45__cpo5beginE)
_ZN34_INTERNAL_8a61bfda_4_k_cu_9976b13d4cuda3std3__45__cpo5beginE:
	.zero		1
	.type		_ZN34_INTERNAL_8a61bfda_4_k_cu_9976b13d4cuda3std6ranges3__45__cpo5beginE,@object
	.size		_ZN34_INTERNAL_8a61bfda_4_k_cu_9976b13d4cuda3std6ranges3__45__cpo5beginE,(_ZN34_INTERNAL_8a61bfda_4_k_cu_9976b13d6thrust24THRUST_300001_SM_1000_NS12placeholders2_5E - _ZN34_INTERNAL_8a61bfda_4_k_cu_9976b13d4cuda3std6ranges3__45__cpo5beginE)
_ZN34_INTERNAL_8a61bfda_4_k_cu_9976b13d4cuda3std6ranges3__45__cpo5beginE:
	.zero		1
	.type		_ZN34_INTERNAL_8a61bfda_4_k_cu_9976b13d6thrust24THRUST_300001_SM_1000_NS12placeholders2_5E,@object
	.size		_ZN34_INTERNAL_8a61bfda_4_k_cu_9976b13d6thrust24THRUST_300001_SM_1000_NS12placeholders2_5E,(_ZN34_INTERNAL_8a61bfda_4_k_cu_9976b13d4cuda3std3__45__cpo6rbeginE - _ZN34_INTERNAL_8a61bfda_4_k_cu_9976b13d6thrust24THRUST_300001_SM_1000_NS12placeholders2_5E)
_ZN34_INTERNAL_8a61bfda_4_k_cu_9976b13d6thrust24THRUST_300001_SM_1000_NS12placeholders2_5E:
	.zero		1
	.type		_ZN34_INTERNAL_8a61bfda_4_k_cu_9976b13d4cuda3std3__45__cpo6rbeginE,@object
	.size		_ZN34_INTERNAL_8a61bfda_4_k_cu_9976b13d4cuda3std3__45__cpo6rbeginE,(_ZN34_INTERNAL_8a61bfda_4_k_cu_9976b13d4cuda3std6ranges3__45__cpo7advanceE - _ZN34_INTERNAL_8a61bfda_4_k_cu_9976b13d4cuda3std3__45__cpo6rbeginE)
_ZN34_INTERNAL_8a61bfda_4_k_cu_9976b13d4cuda3std3__45__cpo6rbeginE:
	.zero		1
	.type		_ZN34_INTERNAL_8a61bfda_4_k_cu_9976b13d4cuda3std6ranges3__45__cpo7advanceE,@object
	.size		_ZN34_INTERNAL_8a61bfda_4_k_cu_9976b13d4cuda3std6ranges3__45__cpo7advanceE,(_ZN34_INTERNAL_8a61bfda_4_k_cu_9976b13d4cuda3std3__47nulloptE - _ZN34_INTERNAL_8a61bfda_4_k_cu_9976b13d4cuda3std6ranges3__45__cpo7advanceE)
_ZN34_INTERNAL_8a61bfda_4_k_cu_9976b13d4cuda3std6ranges3__45__cpo7advanceE:
	.zero		1
	.type		_ZN34_INTERNAL_8a61bfda_4_k_cu_9976b13d4cuda3std3__47nulloptE,@object
	.size		_ZN34_INTERNAL_8a61bfda_4_k_cu_9976b13d4cuda3std3__47nulloptE,(_ZN34_INTERNAL_8a61bfda_4_k_cu_9976b13d4cuda3std6ranges3__45__cpo8distanceE - _ZN34_INTERNAL_8a61bfda_4_k_cu_9976b13d4cuda3std3__47nulloptE)
_ZN34_INTERNAL_8a61bfda_4_k_cu_9976b13d4cuda3std3__47nulloptE:
	.zero		1
	.type		_ZN34_INTERNAL_8a61bfda_4_k_cu_9976b13d4cuda3std6ranges3__45__cpo8distanceE,@object
	.size		_ZN34_INTERNAL_8a61bfda_4_k_cu_9976b13d4cuda3std6ranges3__45__cpo8distanceE,(_ZN34_INTERNAL_8a61bfda_4_k_cu_9976b13d6thrust24THRUST_300001_SM_1000_NS12placeholders3_10E - _ZN34_INTERNAL_8a61bfda_4_k_cu_9976b13d4cuda3std6ranges3__45__cpo8distanceE)
_ZN34_INTERNAL_8a61bfda_4_k_cu_9976b13d4cuda3std6ranges3__45__cpo8distanceE:
	.zero		1
	.type		_ZN34_INTERNAL_8a61bfda_4_k_cu_9976b13d6thrust24THRUST_300001_SM_1000_NS12placeholders3_10E,@object
	.size		_ZN34_INTERNAL_8a61bfda_4_k_cu_9976b13d6thrust24THRUST_300001_SM_1000_NS12placeholders3_10E,(_ZN34_INTERNAL_8a61bfda_4_k_cu_9976b13d4cuda3std3__419piecewise_constructE - _ZN34_INTERNAL_8a61bfda_4_k_cu_9976b13d6thrust24THRUST_300001_SM_1000_NS12placeholders3_10E)
_ZN34_INTERNAL_8a61bfda_4_k_cu_9976b13d6thrust24THRUST_300001_SM_1000_NS12placeholders3_10E:
	.zero		1
	.type		_ZN34_INTERNAL_8a61bfda_4_k_cu_9976b13d4cuda3std3__419piecewise_constructE,@object
	.size		_ZN34_INTERNAL_8a61bfda_4_k_cu_9976b13d4cuda3std3__419piecewise_constructE,(_ZN34_INTERNAL_8a61bfda_4_k_cu_9976b13d4cuda3std6ranges3__45__cpo5cdataE - _ZN34_INTERNAL_8a61bfda_4_k_cu_9976b13d4cuda3std3__419piecewise_constructE)
_ZN34_INTERNAL_8a61bfda_4_k_cu_9976b13d4cuda3std3__419piecewise_constructE:
	.zero		1
	.type		_ZN34_INTERNAL_8a61bfda_4_k_cu_9976b13d4cuda3std6ranges3__45__cpo5cdataE,@object
	.size		_ZN34_INTERNAL_8a61bfda_4_k_cu_9976b13d4cuda3std6ranges3__45__cpo5cdataE,(_ZN34_INTERNAL_8a61bfda_4_k_cu_9976b13d6thrust24THRUST_300001_SM_1000_NS12placeholders2_2E - _ZN34_INTERNAL_8a61bfda_4_k_cu_9976b13d4cuda3std6ranges3__45__cpo5cdataE)
_ZN34_INTERNAL_8a61bfda_4_k_cu_9976b13d4cuda3std6ranges3__45__cpo5cdataE:
	.zero		1
	.type		_ZN34_INTERNAL_8a61bfda_4_k_cu_9976b13d6thrust24THRUST_300001_SM_1000_NS12placeholders2_2E,@object
	.size		_ZN34_INTERNAL_8a61bfda_4_k_cu_9976b13d6thrust24THRUST_300001_SM_1000_NS12placeholders2_2E,(_ZN34_INTERNAL_8a61bfda_4_k_cu_9976b13d4cuda3std3__45__cpo3endE - _ZN34_INTERNAL_8a61bfda_4_k_cu_9976b13d6thrust24THRUST_300001_SM_1000_NS12placeholders2_2E)
_ZN34_INTERNAL_8a61bfda_4_k_cu_9976b13d6thrust24THRUST_300001_SM_1000_NS12placeholders2_2E:
	.zero		1
	.type		_ZN34_INTERNAL_8a61bfda_4_k_cu_9976b13d4cuda3std3__45__cpo3endE,@object
	.size		_ZN34_INTERNAL_8a61bfda_4_k_cu_9976b13d4cuda3std3__45__cpo3endE,(_ZN34_INTERNAL_8a61bfda_4_k_cu_9976b13d4cuda3std6ranges3__45__cpo3endE - _ZN34_INTERNAL_8a61bfda_4_k_cu_9976b13d4cuda3std3__45__cpo3endE)
_ZN34_INTERNAL_8a61bfda_4_k_cu_9976b13d4cuda3std3__45__cpo3endE:
	.zero		1
	.type		_ZN34_INTERNAL_8a61bfda_4_k_cu_9976b13d4cuda3std6ranges3__45__cpo3endE,@object
	.size		_ZN34_INTERNAL_8a61bfda_4_k_cu_9976b13d4cuda3std6ranges3__45__cpo3endE,(_ZN34_INTERNAL_8a61bfda_4_k_cu_9976b13d6thrust24THRUST_300001_SM_1000_NS12placeholders2_6E - _ZN34_INTERNAL_8a61bfda_4_k_cu_9976b13d4cuda3std6ranges3__45__cpo3endE)
_ZN34_INTERNAL_8a61bfda_4_k_cu_9976b13d4cuda3std6ranges3__45__cpo3endE:
	.zero		1
	.type		_ZN34_INTERNAL_8a61bfda_4_k_cu_9976b13d6thrust24THRUST_300001_SM_1000_NS12placeholders2_6E,@object
	.size		_ZN34_INTERNAL_8a61bfda_4_k_cu_9976b13d6thrust24THRUST_300001_SM_1000_NS12placeholders2_6E,(_ZN34_INTERNAL_8a61bfda_4_k_cu_9976b13d4cuda3std3__45__cpo4rendE - _ZN34_INTERNAL_8a61bfda_4_k_cu_9976b13d6thrust24THRUST_300001_SM_1000_NS12placeholders2_6E)
_ZN34_INTERNAL_8a61bfda_4_k_cu_9976b13d6thrust24THRUST_300001_SM_1000_NS12placeholders2_6E:
	.zero		1
	.type		_ZN34_INTERNAL_8a61bfda_4_k_cu_9976b13d4cuda3std3__45__cpo4rendE,@object
	.size		_ZN34_INTERNAL_8a61bfda_4_k_cu_9976b13d4cuda3std3__45__cpo4rendE,(_ZN34_INTERNAL_8a61bfda_4_k_cu_9976b13d4cuda3std6ranges3__45__cpo9iter_swapE - _ZN34_INTERNAL_8a61bfda_4_k_cu_9976b13d4cuda3std3__45__cpo4rendE)
_ZN34_INTERNAL_8a61bfda_4_k_cu_9976b13d4cuda3std3__45__cpo4rendE:
	.zero		1
	.type		_ZN34_INTERNAL_8a61bfda_4_k_cu_9976b13d4cuda3std6ranges3__45__cpo9iter_swapE,@object
	.size		_ZN34_INTERNAL_8a61bfda_4_k_cu_9976b13d4cuda3std6ranges3__45__cpo9iter_swapE,(_ZN34_INTERNAL_8a61bfda_4_k_cu_9976b13d4cuda3std3__48unexpectE - _ZN34_INTERNAL_8a61bfda_4_k_cu_9976b13d4cuda3std6ranges3__45__cpo9iter_swapE)
_ZN34_INTERNAL_8a61bfda_4_k_cu_9976b13d4cuda3std6ranges3__45__cpo9iter_swapE:
	.zero		1
	.type		_ZN34_INTERNAL_8a61bfda_4_k_cu_9976b13d4cuda3std3__48unexpectE,@object
	.size		_ZN34_INTERNAL_8a61bfda_4_k_cu_9976b13d4cuda3std3__48unexpectE,(_ZN34_INTERNAL_8a61bfda_4_k_cu_9976b13d6thrust24THRUST_300001_SM_1000_NS8cuda_cub3parE - _ZN34_INTERNAL_8a61bfda_4_k_cu_9976b13d4cuda3std3__48unexpectE)
_ZN34_INTERNAL_8a61bfda_4_k_cu_9976b13d4cuda3std3__48unexpectE:
	.zero		1
	.type		_ZN34_INTERNAL_8a61bfda_4_k_cu_9976b13d6thrust24THRUST_300001_SM_1000_NS8cuda_cub3parE,@object
	.size		_ZN34_INTERNAL_8a61bfda_4_k_cu_9976b13d6thrust24THRUST_300001_SM_1000_NS8cuda_cub3parE,(_ZN34_INTERNAL_8a61bfda_4_k_cu_9976b13d6thrust24THRUST_300001_SM_1000_NS12placeholders2_4E - _ZN34_INTERNAL_8a61bfda_4_k_cu_9976b13d6thrust24THRUST_300001_SM_1000_NS8cuda_cub3parE)
_ZN34_INTERNAL_8a61bfda_4_k_cu_9976b13d6thrust24THRUST_300001_SM_1000_NS8cuda_cub3parE:
	.zero		1
	.type		_ZN34_INTERNAL_8a61bfda_4_k_cu_9976b13d6thrust24THRUST_300001_SM_1000_NS12placeholders2_4E,@object
	.size		_ZN34_INTERNAL_8a61bfda_4_k_cu_9976b13d6thrust24THRUST_300001_SM_1000_NS12placeholders2_4E,(_ZN34_INTERNAL_8a61bfda_4_k_cu_9976b13d4cuda3std3__45__cpo4cendE - _ZN34_INTERNAL_8a61bfda_4_k_cu_9976b13d6thrust24THRUST_300001_SM_1000_NS12placeholders2_4E)
_ZN34_INTERNAL_8a61bfda_4_k_cu_9976b13d6thrust24THRUST_300001_SM_1000_NS12placeholders2_4E:
	.zero		1
	.type		_ZN34_INTERNAL_8a61bfda_4_k_cu_9976b13d4cuda3std3__45__cpo4cendE,@object
	.size		_ZN34_INTERNAL_8a61bfda_4_k_cu_9976b13d4cuda3std3__45__cpo4cendE,(_ZN34_INTERNAL_8a61bfda_4_k_cu_9976b13d4cuda3std6ranges3__45__cpo4cendE - _ZN34_INTERNAL_8a61bfda_4_k_cu_9976b13d4cuda3std3__45__cpo4cendE)
_ZN34_INTERNAL_8a61bfda_4_k_cu_9976b13d4cuda3std3__45__cpo4cendE:
	.zero		1
	.type		_ZN34_INTERNAL_8a61bfda_4_k_cu_9976b13d4cuda3std6ranges3__45__cpo4cendE,@object
	.size		_ZN34_INTERNAL_8a61bfda_4_k_cu_9976b13d4cuda3std6ranges3__45__cpo4cendE,(_ZN34_INTERNAL_8a61bfda_4_k_cu_9976b13d4cuda3std3__420unreachable_sentinelE - _ZN34_INTERNAL_8a61bfda_4_k_cu_9976b13d4cuda3std6ranges3__45__cpo4cendE)
_ZN34_INTERNAL_8a61bfda_4_k_cu_9976b13d4cuda3std6ranges3__45__cpo4cendE:
	.zero		1
	.type		_ZN34_INTERNAL_8a61bfda_4_k_cu_9976b13d4cuda3std3__420unreachable_sentinelE,@object
	.size		_ZN34_INTERNAL_8a61bfda_4_k_cu_9976b13d4cuda3std3__420unreachable_sentinelE,(_ZN34_INTERNAL_8a61bfda_4_k_cu_9976b13d4cuda3std6ranges3__45__cpo5ssizeE - _ZN34_INTERNAL_8a61bfda_4_k_cu_9976b13d4cuda3std3__420unreachable_sentinelE)
_ZN34_INTERNAL_8a61bfda_4_k_cu_9976b13d4cuda3std3__420unreachable_sentinelE:
	.zero		1
	.type		_ZN34_INTERNAL_8a61bfda_4_k_cu_9976b13d4cuda3std6ranges3__45__cpo5ssizeE,@object
	.size		_ZN34_INTERNAL_8a61bfda_4_k_cu_9976b13d4cuda3std6ranges3__45__cpo5ssizeE,(_ZN34_INTERNAL_8a61bfda_4_k_cu_9976b13d6thrust24THRUST_300001_SM_1000_NS12placeholders2_8E - _ZN34_INTERNAL_8a61bfda_4_k_cu_9976b13d4cuda3std6ranges3__45__cpo5ssizeE)
_ZN34_INTERNAL_8a61bfda_4_k_cu_9976b13d4cuda3std6ranges3__45__cpo5ssizeE:
	.zero		1
	.type		_ZN34_INTERNAL_8a61bfda_4_k_cu_9976b13d6thrust24THRUST_300001_SM_1000_NS12placeholders2_8E,@object
	.size		_ZN34_INTERNAL_8a61bfda_4_k_cu_9976b13d6thrust24THRUST_300001_SM_1000_NS12placeholders2_8E,(_ZN34_INTERNAL_8a61bfda_4_k_cu_9976b13d4cuda3std3__45__cpo5crendE - _ZN34_INTERNAL_8a61bfda_4_k_cu_9976b13d6thrust24THRUST_300001_SM_1000_NS12placeholders2_8E)
_ZN34_INTERNAL_8a61bfda_4_k_cu_9976b13d6thrust24THRUST_300001_SM_1000_NS12placeholders2_8E:
	.zero		1
	.type		_ZN34_INTERNAL_8a61bfda_4_k_cu_9976b13d4cuda3std3__45__cpo5crendE,@object
	.size		_ZN34_INTERNAL_8a61bfda_4_k_cu_9976b13d4cuda3std3__45__cpo5crendE,(_ZN34_INTERNAL_8a61bfda_4_k_cu_9976b13d4cuda3std6ranges3__45__cpo4prevE - _ZN34_INTERNAL_8a61bfda_4_k_cu_9976b13d4cuda3std3__45__cpo5crendE)
_ZN34_INTERNAL_8a61bfda_4_k_cu_9976b13d4cuda3std3__45__cpo5crendE:
	.zero		1
	.type		_ZN34_INTERNAL_8a61bfda_4_k_cu_9976b13d4cuda3std6ranges3__45__cpo4prevE,@object
	.size		_ZN34_INTERNAL_8a61bfda_4_k_cu_9976b13d4cuda3std6ranges3__45__cpo4prevE,(_ZN34_INTERNAL_8a61bfda_4_k_cu_9976b13d4cuda3std6ranges3__45__cpo9iter_moveE - _ZN34_INTERNAL_8a61bfda_4_k_cu_9976b13d4cuda3std6ranges3__45__cpo4prevE)
_ZN34_INTERNAL_8a61bfda_4_k_cu_9976b13d4cuda3std6ranges3__45__cpo4prevE:
	.zero		1
	.type		_ZN34_INTERNAL_8a61bfda_4_k_cu_9976b13d4cuda3std6ranges3__45__cpo9iter_moveE,@object
	.size		_ZN34_INTERNAL_8a61bfda_4_k_cu_9976b13d4cuda3std6ranges3__45__cpo9iter_moveE,(_ZN34_INTERNAL_8a61bfda_4_k_cu_9976b13d6thrust24THRUST_300001_SM_1000_NS6system6detail10sequential3seqE - _ZN34_INTERNAL_8a61bfda_4_k_cu_9976b13d4cuda3std6ranges3__45__cpo9iter_moveE)
_ZN34_INTERNAL_8a61bfda_4_k_cu_9976b13d4cuda3std6ranges3__45__cpo9iter_moveE:
	.zero		1
	.type		_ZN34_INTERNAL_8a61bfda_4_k_cu_9976b13d6thrust24THRUST_300001_SM_1000_NS6system6detail10sequential3seqE,@object
	.size		_ZN34_INTERNAL_8a61bfda_4_k_cu_9976b13d6thrust24THRUST_300001_SM_1000_NS6system6detail10sequential3seqE,(.L_31 - _ZN34_INTERNAL_8a61bfda_4_k_cu_9976b13d6thrust24THRUST_300001_SM_1000_NS6system6detail10sequential3seqE)
_ZN34_INTERNAL_8a61bfda_4_k_cu_9976b13d6thrust24THRUST_300001_SM_1000_NS6system6detail10sequential3seqE:
	.zero		1
.L_31:


//--------------------- .nv.shared._Z5countPKymPj --------------------------
	.section	.nv.shared._Z5countPKymPj,"aw",@nobits
	.sectionflags	@""
	.align	4
.nv.shared._Z5countPKymPj:
	.zero		2048


//--------------------- .nv.shared._Z12sieve_middlePjmPKjmm --------------------------
	.section	.nv.shared._Z12sieve_middlePjmPKjmm,"aw",@nobits
	.sectionflags	@""
	.align	4
.nv.shared._Z12sieve_middlePjmPKjmm:
	.zero		33792


//--------------------- .nv.constant0._ZN3cub18CUB_300001_SM_10006detail8for_each13static_kernelINS2_12policy_hub_t12policy_500_tEmN6thrust24THRUST_300001_SM_1000_NS8cuda_cub20__uninitialized_fill7functorINS7_10device_ptrIyEEyEEEEvT0_T1_ --------------------------
	.section	.nv.constant0._ZN3cub18CUB_300001_SM_10006detail8for_each13static_kernelINS2_12policy_hub_t12policy_500_tEmN6thrust24THRUST_300001_SM_1000_NS8cuda_cub20__uninitialized_fill7functorINS7_10device_ptrIyEEyEEEEvT0_T1_,"a",@progbits
	.sectionflags	@""
	.align	4
.nv.constant0._ZN3cub18CUB_300001_SM_10006detail8for_each13static_kernelINS2_12policy_hub_t12policy_500_tEmN6thrust24THRUST_300001_SM_1000_NS8cuda_cub20__uninitialized_fill7functorINS7_10device_ptrIyEEyEEEEvT0_T1_:
	.zero		920


//--------------------- .nv.constant0._ZN3cub18CUB_300001_SM_10006detail8for_each13static_kernelINS2_12policy_hub_t12policy_500_tEmN6thrust24THRUST_300001_SM_1000_NS8cuda_cub20__uninitialized_fill7functorINS7_10device_ptrIjEEjEEEEvT0_T1_ --------------------------
	.section	.nv.constant0._ZN3cub18CUB_300001_SM_10006detail8for_each13static_kernelINS2_12policy_hub_t12policy_500_tEmN6thrust24THRUST_300001_SM_1000_NS8cuda_cub20__uninitialized_fill7functorINS7_10device_ptrIjEEjEEEEvT0_T1_,"a",@progbits
	.sectionflags	@""
	.align	4
.nv.constant0._ZN3cub18CUB_300001_SM_10006detail8for_each13static_kernelINS2_12policy_hub_t12policy_500_tEmN6thrust24THRUST_300001_SM_1000_NS8cuda_cub20__uninitialized_fill7functorINS7_10device_ptrIjEEjEEEEvT0_T1_:
	.zero		920


//--------------------- .nv.constant0._ZN3cub18CUB_300001_SM_10006detail11EmptyKernelIvEEvv --------------------------
	.section	.nv.constant0._ZN3cub18CUB_300001_SM_10006detail11EmptyKernelIvEEvv,"a",@progbits
	.sectionflags	@""
	.align	4
.nv.constant0._ZN3cub18CUB_300001_SM_10006detail11EmptyKernelIvEEvv:
	.zero		896


//--------------------- .nv.constant0._Z5countPKymPj --------------------------
	.section	.nv.constant0._Z5countPKymPj,"a",@progbits
	.sectionflags	@""
	.align	4
.nv.constant0._Z5countPKymPj:
	.zero		920


//--------------------- .nv.constant0._Z5sievePjmPKjmm --------------------------
	.section	.nv.constant0._Z5sievePjmPKjmm,"a",@progbits
	.sectionflags	@""
	.align	4
.nv.constant0._Z5sievePjmPKjmm:
	.zero		936


//--------------------- .nv.constant0._Z12sieve_middlePjmPKjmm --------------------------
	.section	.nv.constant0._Z12sieve_middlePjmPKjmm,"a",@progbits
	.sectionflags	@""
	.align	4
.nv.constant0._Z12sieve_middlePjmPKjmm:
	.zero		936


//--------------------- .nv.constant0._Z11sieve_smallPymPKjmPKymm --------------------------
	.section	.nv.constant0._Z11sieve_smallPymPKjmPKymm,"a",@progbits
	.sectionflags	@""
	.align	4
.nv.constant0._Z11sieve_smallPymPKjmPKymm:
	.zero		952


//--------------------- SYMBOLS --------------------------

	.type		.nv.reservedSmem.offset0,@object
	.size		.nv.reservedSmem.offset0,0x4
	.type		.nv.reservedSmem.cap,@object
	.size		.nv.reservedSmem.cap,0x4
